def attn_fwd(
    Q,
    K,
    V,
    Out,
    Lse,
    sm_scale,
    stride_qz,
    stride_qh,
    stride_qm,
    stride_qk,
    stride_kz,
    stride_kh,
    stride_kn,
    stride_kk,
    stride_vz,
    stride_vh,
    stride_vn,
    stride_vk,
    stride_oz,
    stride_oh,
    stride_om,
    stride_ok,
    seqlen_q,
    seqlen_k,
    BLOCK_M: tl.constexpr,
    BLOCK_N: tl.constexpr,
    HEAD_DIM: tl.constexpr,
    CAUSAL: tl.constexpr,
):
    start_m = tl.program_id(0)
    off_hz = tl.program_id(1)
    q_off = off_hz * stride_qh
    k_off = off_hz * stride_kh
    v_off = off_hz * stride_vh
    offs_m = start_m * BLOCK_M + tl.arange(0, BLOCK_M)
    offs_d = tl.arange(0, HEAD_DIM)
    offs_n = tl.arange(0, BLOCK_N)
    q_ptrs = Q + q_off + offs_m[:, None] * stride_qm + offs_d[None, :] * stride_qk
    k_ptrs = K + k_off + offs_d[:, None] * stride_kk + offs_n[None, :] * stride_kn
    v_ptrs = V + v_off + offs_n[:, None] * stride_vn + offs_d[None, :] * stride_vk
    m_i = tl.full([BLOCK_M], float("-inf"), dtype=tl.float32)
    l_i = tl.zeros([BLOCK_M], dtype=tl.float32) + 1.0
    acc = tl.zeros([BLOCK_M, HEAD_DIM], dtype=tl.float32)
    q = tl.load(q_ptrs)
    acc, l_i, m_i = _attn_fwd_inner(
        acc,
        l_i,
        m_i,
        q,
        k_ptrs,
        v_ptrs,
        sm_scale,
        stride_kn,
        stride_vn,
        start_m,
        seqlen_k,
        BLOCK_M,
        BLOCK_N,
        HEAD_DIM,
        CAUSAL,
    )
    acc = acc / l_i[:, None]
    lse = m_i + tl.math.log2(l_i) / 1.4426950408889634
    o_ptrs = (
        Out
        + off_hz * stride_oh
        + offs_m[:, None] * stride_om
        + offs_d[None, :] * stride_ok
    )
    tl.store(o_ptrs, acc.to(Out.dtype.element_ty))
    tl.store(Lse + off_hz * seqlen_q + offs_m, lse)

# config = {"BLOCK_M": 128, "BLOCK_N": 128, "HEAD_DIM": 64, "arch": "sm_90", "causal": false, "dtype": "bf16", "num_stages": 2, "num_warps": 4}
# arch = sm_90


// ===== COMPILED SASS (sm_90a) =====

	.target	sm_90a

	.elftype	@"ET_EXEC"


//--------------------- .note.nv.tkinfo           --------------------------
	.section	.note.nv.tkinfo,"",@"SHT_NOTE"
	.sectionflags	@"SHF_NOTE_NV_TKINFO"
	.tkinfo
        /*0018*/ 	.word	0x00000002
        /*0030*/ 	.string	""
        /*0030*/ 	.string	"ptxas"
        /*0030*/ 	.string	"Cuda compilation tools, release 13.0, V13.0.88"
        /*0030*/ 	.string	"Build cuda_13.0.r13.0/compiler.36424714_0"
        /*0030*/ 	.string	"-v  -suppress-debug-info  -lineinfo  -arch sm_90a "



//--------------------- .note.nv.cuinfo           --------------------------
	.section	.note.nv.cuinfo,"",@"SHT_NOTE"
	.sectionflags	@"SHF_NOTE_NV_CUINFO"
        /*0018*/ 	.short	0x0002
        /*001a*/ 	.short	0x005a
        /*001c*/ 	.short	0x0082
	.zero		2


//--------------------- .nv.info                  --------------------------
	.section	.nv.info,"",@"SHT_CUDA_INFO"
	.align	4


	//----- nvinfo : EIATTR_REGCOUNT
	.align		4
        /*0000*/ 	.byte	0x04, 0x2f
        /*0002*/ 	.short	(.L_2 - .L_1)
	.align		4
.L_1:
        /*0004*/ 	.word	index@(attn_fwd)
        /*0008*/ 	.word	0x000000ff


	//----- nvinfo : EIATTR_FRAME_SIZE
	.align		4
.L_2:
        /*000c*/ 	.byte	0x04, 0x11
        /*000e*/ 	.short	(.L_4 - .L_3)
	.align		4
.L_3:
        /*0010*/ 	.word	index@(attn_fwd)
        /*0014*/ 	.word	0x00000528


	//----- nvinfo : EIATTR_MIN_STACK_SIZE
	.align		4
.L_4:
        /*0018*/ 	.byte	0x04, 0x12
        /*001a*/ 	.short	(.L_6 - .L_5)
	.align		4
.L_5:
        /*001c*/ 	.word	index@(attn_fwd)
        /*0020*/ 	.word	0x00000528
.L_6:


//--------------------- .nv.compat                --------------------------
	.section	.nv.compat,"",@"SHT_CUDA_COMPAT_INFO"
	.align	4
        /*0000*/ 	.byte	0x02, 0x09, 0x01, 0x00, 0x02, 0x02, 0x04, 0x00, 0x02, 0x05, 0x05, 0x00, 0x03, 0x07, 0x01, 0x01
        /*0010*/ 	.byte	0x02, 0x03, 0x00, 0x00, 0x02, 0x06, 0x01, 0x00, 0x04, 0x0b, 0x08, 0x00, 0x00, 0x00, 0x00, 0x00
        /*0020*/ 	.byte	0x00, 0x00, 0x00, 0x00


//--------------------- .nv.info.attn_fwd         --------------------------
	.section	.nv.info.attn_fwd,"",@"SHT_CUDA_INFO"
	.sectionflags	@""
	.align	4


	//----- nvinfo : EIATTR_CUDA_API_VERSION
	.align		4
        /*0000*/ 	.byte	0x04, 0x37
        /*0002*/ 	.short	(.L_8 - .L_7)
.L_7:
        /*0004*/ 	.word	0x00000082


	//----- nvinfo : EIATTR_KPARAM_INFO
	.align		4
.L_8:
        /*0008*/ 	.byte	0x04, 0x17
        /*000a*/ 	.short	(.L_10 - .L_9)
.L_9:
        /*000c*/ 	.word	0x00000000
        /*0010*/ 	.short	0x0019
        /*0012*/ 	.short	0x0080
        /*0014*/ 	.byte	0x00, 0xf4, 0x21, 0x00


	//----- nvinfo : EIATTR_KPARAM_INFO
	.align		4
.L_10:
        /*0018*/ 	.byte	0x04, 0x17
        /*001a*/ 	.short	(.L_12 - .L_11)
.L_11:
        /*001c*/ 	.word	0x00000000
        /*0020*/ 	.short	0x0018
        /*0022*/ 	.short	0x0078
        /*0024*/ 	.byte	0x00, 0xf4, 0x21, 0x00


	//----- nvinfo : EIATTR_KPARAM_INFO
	.align		4
.L_12:
        /*0028*/ 	.byte	0x04, 0x17
        /*002a*/ 	.short	(.L_14 - .L_13)
.L_13:
        /*002c*/ 	.word	0x00000000
        /*0030*/ 	.short	0x0017
        /*0032*/ 	.short	0x0070
        /*0034*/ 	.byte	0x00, 0xf0, 0x11, 0x00


	//----- nvinfo : EIATTR_KPARAM_INFO
	.align		4
.L_14:
        /*0038*/ 	.byte	0x04, 0x17
        /*003a*/ 	.short	(.L_16 - .L_15)
.L_15:
        /*003c*/ 	.word	0x00000000
        /*0040*/ 	.short	0x0016
        /*0042*/ 	.short	0x006c
        /*0044*/ 	.byte	0x00, 0xf0, 0x11, 0x00


	//----- nvinfo : EIATTR_KPARAM_INFO
	.align		4
.L_16:
        /*0048*/ 	.byte	0x04, 0x17
        /*004a*/ 	.short	(.L_18 - .L_17)
.L_17:
        /*004c*/ 	.word	0x00000000
        /*0050*/ 	.short	0x0015
        /*0052*/ 	.short	0x0068
        /*0054*/ 	.byte	0x00, 0xf0, 0x11, 0x00


	//----- nvinfo : EIATTR_KPARAM_INFO
	.align		4
.L_18:
        /*0058*/ 	.byte	0x04, 0x17
        /*005a*/ 	.short	(.L_20 - .L_19)
.L_19:
        /*005c*/ 	.word	0x00000000
        /*0060*/ 	.short	0x0014
        /*0062*/ 	.short	0x0064
        /*0064*/ 	.byte	0x00, 0xf0, 0x11, 0x00


	//----- nvinfo : EIATTR_KPARAM_INFO
	.align		4
.L_20:
        /*0068*/ 	.byte	0x04, 0x17
        /*006a*/ 	.short	(.L_22 - .L_21)
.L_21:
        /*006c*/ 	.word	0x00000000
        /*0070*/ 	.short	0x0013
        /*0072*/ 	.short	0x0060
        /*0074*/ 	.byte	0x00, 0xf0, 0x11, 0x00


	//----- nvinfo : EIATTR_KPARAM_INFO
	.align		4
.L_22:
        /*0078*/ 	.byte	0x04, 0x17
        /*007a*/ 	.short	(.L_24 - .L_23)
.L_23:
        /*007c*/ 	.word	0x00000000
        /*0080*/ 	.short	0x0012
        /*0082*/ 	.short	0x005c
        /*0084*/ 	.byte	0x00, 0xf0, 0x11, 0x00


	//----- nvinfo : EIATTR_KPARAM_INFO
	.align		4
.L_24:
        /*0088*/ 	.byte	0x04, 0x17
        /*008a*/ 	.short	(.L_26 - .L_25)
.L_25:
        /*008c*/ 	.word	0x00000000
        /*0090*/ 	.short	0x0011
        /*0092*/ 	.short	0x0058
        /*0094*/ 	.byte	0x00, 0xf0, 0x11, 0x00


	//----- nvinfo : EIATTR_KPARAM_INFO
	.align		4
.L_26:
        /*0098*/ 	.byte	0x04, 0x17
        /*009a*/ 	.short	(.L_28 - .L_27)
.L_27:
        /*009c*/ 	.word	0x00000000
        /*00a0*/ 	.short	0x0010
        /*00a2*/ 	.short	0x0054
        /*00a4*/ 	.byte	0x00, 0xf0, 0x11, 0x00


	//----- nvinfo : EIATTR_KPARAM_INFO
	.align		4
.L_28:
        /*00a8*/ 	.byte	0x04, 0x17
        /*00aa*/ 	.short	(.L_30 - .L_29)
.L_29:
        /*00ac*/ 	.word	0x00000000
        /*00b0*/ 	.short	0x000f
        /*00b2*/ 	.short	0x0050
        /*00b4*/ 	.byte	0x00, 0xf0, 0x11, 0x00


	//----- nvinfo : EIATTR_KPARAM_INFO
	.align		4
.L_30:
        /*00b8*/ 	.byte	0x04, 0x17
        /*00ba*/ 	.short	(.L_32 - .L_31)
.L_31:
        /*00bc*/ 	.word	0x00000000
        /*00c0*/ 	.short	0x000e
        /*00c2*/ 	.short	0x004c
        /*00c4*/ 	.byte	0x00, 0xf0, 0x11, 0x00


	//----- nvinfo : EIATTR_KPARAM_INFO
	.align		4
.L_32:
        /*00c8*/ 	.byte	0x04, 0x17
        /*00ca*/ 	.short	(.L_34 - .L_33)
.L_33:
        /*00cc*/ 	.word	0x00000000
        /*00d0*/ 	.short	0x000d
        /*00d2*/ 	.short	0x0048
        /*00d4*/ 	.byte	0x00, 0xf0, 0x11, 0x00


	//----- nvinfo : EIATTR_KPARAM_INFO
	.align		4
.L_34:
        /*00d8*/ 	.byte	0x04, 0x17
        /*00da*/ 	.short	(.L_36 - .L_35)
.L_35:
        /*00dc*/ 	.word	0x00000000
        /*00e0*/ 	.short	0x000c
        /*00e2*/ 	.short	0x0044
        /*00e4*/ 	.byte	0x00, 0xf0, 0x11, 0x00


	//----- nvinfo : EIATTR_KPARAM_INFO
	.align		4
.L_36:
        /*00e8*/ 	.byte	0x04, 0x17
        /*00ea*/ 	.short	(.L_38 - .L_37)
.L_37:
        /*00ec*/ 	.word	0x00000000
        /*00f0*/ 	.short	0x000b
        /*00f2*/ 	.short	0x0040
        /*00f4*/ 	.byte	0x00, 0xf0, 0x11, 0x00


	//----- nvinfo : EIATTR_KPARAM_INFO
	.align		4
.L_38:
        /*00f8*/ 	.byte	0x04, 0x17
        /*00fa*/ 	.short	(.L_40 - .L_39)
.L_39:
        /*00fc*/ 	.word	0x00000000
        /*0100*/ 	.short	0x000a
        /*0102*/ 	.short	0x003c
        /*0104*/ 	.byte	0x00, 0xf0, 0x11, 0x00


	//----- nvinfo : EIATTR_KPARAM_INFO
	.align		4
.L_40:
        /*0108*/ 	.byte	0x04, 0x17
        /*010a*/ 	.short	(.L_42 - .L_41)
.L_41:
        /*010c*/ 	.word	0x00000000
        /*0110*/ 	.short	0x0009
        /*0112*/ 	.short	0x0038
        /*0114*/ 	.byte	0x00, 0xf0, 0x11, 0x00


	//----- nvinfo : EIATTR_KPARAM_INFO
	.align		4
.L_42:
        /*0118*/ 	.byte	0x04, 0x17
        /*011a*/ 	.short	(.L_44 - .L_43)
.L_43:
        /*011c*/ 	.word	0x00000000
        /*0120*/ 	.short	0x0008
        /*0122*/ 	.short	0x0034
        /*0124*/ 	.byte	0x00, 0xf0, 0x11, 0x00


	//----- nvinfo : EIATTR_KPARAM_INFO
	.align		4
.L_44:
        /*0128*/ 	.byte	0x04, 0x17
        /*012a*/ 	.short	(.L_46 - .L_45)
.L_45:
        /*012c*/ 	.word	0x00000000
        /*0130*/ 	.short	0x0007
        /*0132*/ 	.short	0x0030
        /*0134*/ 	.byte	0x00, 0xf0, 0x11, 0x00


	//----- nvinfo : EIATTR_KPARAM_INFO
	.align		4
.L_46:
        /*0138*/ 	.byte	0x04, 0x17
        /*013a*/ 	.short	(.L_48 - .L_47)
.L_47:
        /*013c*/ 	.word	0x00000000
        /*0140*/ 	.short	0x0006
        /*0142*/ 	.short	0x002c
        /*0144*/ 	.byte	0x00, 0xf0, 0x11, 0x00


	//----- nvinfo : EIATTR_KPARAM_INFO
	.align		4
.L_48:
        /*0148*/ 	.byte	0x04, 0x17
        /*014a*/ 	.short	(.L_50 - .L_49)
.L_49:
        /*014c*/ 	.word	0x00000000
        /*0150*/ 	.short	0x0005
        /*0152*/ 	.short	0x0028
        /*0154*/ 	.byte	0x00, 0xf0, 0x11, 0x00


	//----- nvinfo : EIATTR_KPARAM_INFO
	.align		4
.L_50:
        /*0158*/ 	.byte	0x04, 0x17
        /*015a*/ 	.short	(.L_52 - .L_51)
.L_51:
        /*015c*/ 	.word	0x00000000
        /*0160*/ 	.short	0x0004
        /*0162*/ 	.short	0x0020
        /*0164*/ 	.byte	0x00, 0xf4, 0x21, 0x00


	//----- nvinfo : EIATTR_KPARAM_INFO
	.align		4
.L_52:
        /*0168*/ 	.byte	0x04, 0x17
        /*016a*/ 	.short	(.L_54 - .L_53)
.L_53:
        /*016c*/ 	.word	0x00000000
        /*0170*/ 	.short	0x0003
        /*0172*/ 	.short	0x0018
        /*0174*/ 	.byte	0x00, 0xf4, 0x21, 0x00


	//----- nvinfo : EIATTR_KPARAM_INFO
	.align		4
.L_54:
        /*0178*/ 	.byte	0x04, 0x17
        /*017a*/ 	.short	(.L_56 - .L_55)
.L_55:
        /*017c*/ 	.word	0x00000000
        /*0180*/ 	.short	0x0002
        /*0182*/ 	.short	0x0010
        /*0184*/ 	.byte	0x00, 0xf4, 0x21, 0x00


	//----- nvinfo : EIATTR_KPARAM_INFO
	.align		4
.L_56:
        /*0188*/ 	.byte	0x04, 0x17
        /*018a*/ 	.short	(.L_58 - .L_57)
.L_57:
        /*018c*/ 	.word	0x00000000
        /*0190*/ 	.short	0x0001
        /*0192*/ 	.short	0x0008
        /*0194*/ 	.byte	0x00, 0xf4, 0x21, 0x00


	//----- nvinfo : EIATTR_KPARAM_INFO
	.align		4
.L_58:
        /*0198*/ 	.byte	0x04, 0x17
        /*019a*/ 	.short	(.L_60 - .L_59)
.L_59:
        /*019c*/ 	.word	0x00000000
        /*01a0*/ 	.short	0x0000
        /*01a2*/ 	.short	0x0000
        /*01a4*/ 	.byte	0x00, 0xf4, 0x21, 0x00


	//----- nvinfo : EIATTR_SPARSE_MMA_MASK
	.align		4
.L_60:
        /*01a8*/ 	.byte	0x03, 0x50
        /*01aa*/ 	.short	0x0000


	//----- nvinfo : EIATTR_MAXREG_COUNT
	.align		4
        /*01ac*/ 	.byte	0x03, 0x1b
        /*01ae*/ 	.short	0x00ff


	//----- nvinfo : EIATTR_NUM_BARRIERS
	.align		4
        /*01b0*/ 	.byte	0x02, 0x4c
        /*01b2*/ 	.byte	0x01
	.zero		1


	//----- nvinfo : EIATTR_ANNOTATIONS
	.align		4
        /*01b4*/ 	.byte	0x04, 0x55
        /*01b6*/ 	.short	(.L_62 - .L_61)


	//   ....[0]....
.L_61:
        /*01b8*/ 	.word	0x00000001
        /*01bc*/ 	.byte	0x00, 0x18, 0x00, 0x00, 0x01, 0x00, 0x00, 0x00, 0x20, 0x18, 0x00, 0x00, 0x01, 0x00, 0x00, 0x00
        /* <DEDUP_REMOVED lines=211> */
        /*0efc*/ 	.byte	0x40, 0xac, 0x00, 0x00


	//----- nvinfo : EIATTR_MERCURY_ISA_VERSION
	.align		4
.L_62:
        /*0f00*/ 	.byte	0x03, 0x5f
        /*0f02*/ 	.short	0x0101


	//----- nvinfo : EIATTR_COOP_GROUP_MASK_REGIDS
	.align		4
        /*0f04*/ 	.byte	0x04, 0x29
        /*0f06*/ 	.short	(.L_64 - .L_63)


	//   ....[0]....
.L_63:
        /*0f08*/ 	.word	0xffffffff


	//   ....[1]....
        /*0f0c*/ 	.word	0xffffffff


	//   ....[2]....
        /*0f10*/ 	.word	0xffffffff


	//   ....[3]....
        /*0f14*/ 	.word	0xffffffff


	//   ....[4]....
        /*0f18*/ 	.word	0xffffffff


	//   ....[5]....
        /*0f1c*/ 	.word	0xffffffff


	//   ....[6]....
        /*0f20*/ 	.word	0xffffffff


	//   ....[7]....
        /*0f24*/ 	.word	0xffffffff


	//   ....[8]....
        /*0f28*/ 	.word	0xffffffff


	//   ....[9]....
        /*0f2c*/ 	.word	0xffffffff


	//   ....[10]....
        /*0f30*/ 	.word	0xffffffff


	//   ....[11]....
        /*0f34*/ 	.word	0xffffffff


	//   ....[12]....
        /*0f38*/ 	.word	0xffffffff


	//   ....[13]....
        /*0f3c*/ 	.word	0xffffffff


	//   ....[14]....
        /*0f40*/ 	.word	0xffffffff


	//   ....[15]....
        /*0f44*/ 	.word	0xffffffff


	//----- nvinfo : EIATTR_COOP_GROUP_INSTR_OFFSETS
	.align		4
.L_64:
        /*0f48*/ 	.byte	0x04, 0x28
        /*0f4a*/ 	.short	(.L_66 - .L_65)


	//   ....[0]....
.L_65:
        /*0f4c*/ 	.word	0x00006760


	//   ....[1]....
        /*0f50*/ 	.word	0x00006880


	//   ....[2]....
        /*0f54*/ 	.word	0x00007210


	//   ....[3]....
        /*0f58*/ 	.word	0x00007310


	//   ....[4]....
        /*0f5c*/ 	.word	0x00007a80


	//   ....[5]....
        /*0f60*/ 	.word	0x00007b50


	//   ....[6]....
        /*0f64*/ 	.word	0x00007fa0


	//   ....[7]....
        /*0f68*/ 	.word	0x00007fc0


	//   ....[8]....
        /*0f6c*/ 	.word	0x0000a8f0


	//   ....[9]....
        /*0f70*/ 	.word	0x0000a970


	//   ....[10]....
        /*0f74*/ 	.word	0x0000a990


	//   ....[11]....
        /*0f78*/ 	.word	0x0000a9a0


	//   ....[12]....
        /*0f7c*/ 	.word	0x0000a9d0


	//   ....[13]....
        /*0f80*/ 	.word	0x0000aa20


	//   ....[14]....
        /*0f84*/ 	.word	0x0000aa30


	//   ....[15]....
        /*0f88*/ 	.word	0x0000aa40


	//----- nvinfo : EIATTR_EXIT_INSTR_OFFSETS
	.align		4
.L_66:
        /*0f8c*/ 	.byte	0x04, 0x1c
        /*0f8e*/ 	.short	(.L_68 - .L_67)


	//   ....[0]....
.L_67:
        /*0f90*/ 	.word	0x0000df70


	//----- nvinfo : EIATTR_REQNTID
	.align		4
.L_68:
        /*0f94*/ 	.byte	0x04, 0x10
        /*0f96*/ 	.short	(.L_70 - .L_69)
.L_69:
        /*0f98*/ 	.word	0x00000080
        /*0f9c*/ 	.word	0x00000001
        /*0fa0*/ 	.word	0x00000001


	//----- nvinfo : EIATTR_CBANK_PARAM_SIZE
	.align		4
.L_70:
        /*0fa4*/ 	.byte	0x03, 0x19
        /*0fa6*/ 	.short	0x0088


	//----- nvinfo : EIATTR_PARAM_CBANK
	.align		4
        /*0fa8*/ 	.byte	0x04, 0x0a
        /*0faa*/ 	.short	(.L_72 - .L_71)
	.align		4
.L_71:
        /*0fac*/ 	.word	index@(.nv.constant0.attn_fwd)
        /*0fb0*/ 	.short	0x0210
        /*0fb2*/ 	.short	0x0088


	//----- nvinfo : EIATTR_SW_WAR
	.align		4
.L_72:
        /*0fb4*/ 	.byte	0x04, 0x36
        /*0fb6*/ 	.short	(.L_74 - .L_73)
.L_73:
        /*0fb8*/ 	.word	0x00000008
.L_74:


//--------------------- .nv.callgraph             --------------------------
	.section	.nv.callgraph,"",@"SHT_CUDA_CALLGRAPH"
	.align	4
	.sectionentsize	8
	.align		4
        /*0000*/ 	.word	0x00000000
	.align		4
        /*0004*/ 	.word	0xffffffff
	.align		4
        /*0008*/ 	.word	0x00000000
	.align		4
        /*000c*/ 	.word	0xfffffffe
	.align		4
        /*0010*/ 	.word	0x00000000
	.align		4
        /*0014*/ 	.word	0xfffffffd
	.align		4
        /*0018*/ 	.word	0x00000000
	.align		4
        /*001c*/ 	.word	0xfffffffc


//--------------------- .nv.constant4             --------------------------
	.section	.nv.constant4,"a",@progbits
	.align	8
	.align		8
.nv.constant4:
        /*0000*/ 	.dword	_$_str


//--------------------- .text.attn_fwd            --------------------------
	.section	.text.attn_fwd,"ax",@progbits
	.align	128
        .global         attn_fwd
        .type           attn_fwd,@function
        .size           attn_fwd,(.L_x_3 - attn_fwd)
        .other          attn_fwd,@"STO_CUDA_ENTRY STV_DEFAULT"
attn_fwd:
.text.attn_fwd:
[----:B------:R-:W0:Y:S01]  /*0000*/  LDC R1, c[0x0][0x28] ;  /* 0x00000a00ff017b82 */ /* 0x000e220000000800 */
[----:B------:R-:W1:Y:S07]  /*0010*/  S2R R2, SR_TID.X ;  /* 0x0000000000027919 */ /* 0x000e6e0000002100 */
[----:B------:R-:W2:Y:S01]  /*0020*/  S2UR UR7, SR_CTAID.Y ;  /* 0x00000000000779c3 */ /* 0x000ea20000002600 */
[----:B------:R-:W-:Y:S01]  /*0030*/  ULDC.64 UR4, c[0x0][0x240] ;  /* 0x0000900000047ab9 */ /* 0x000fe20000000a00 */
[----:B------:R-:W-:Y:S01]  /*0040*/  ULDC.64 UR28, c[0x0][0x208] ;  /* 0x00008200001c7ab9 */ /* 0x000fe20000000a00 */
[----:B------:R-:W3:Y:S01]  /*0050*/  S2R R3, SR_CTAID.X ;  /* 0x0000000000037919 */ /* 0x000ee20000002500 */
[----:B0-----:R-:W-:-:S04]  /*0060*/  IADD3 R1, R1, -0x528, RZ ;  /* 0xfffffad801017810 */ /* 0x001fc80007ffe0ff */
[----:B------:R-:W0:Y:S08]  /*0070*/  LDC.64 R6, c[0x0][0x210] ;  /* 0x00008400ff067b82 */ /* 0x000e300000000a00 */
[----:B------:R-:W4:Y:S01]  /*0080*/  LDC R145, c[0x0][0x248] ;  /* 0x00009200ff917b82 */ /* 0x000f220000000800 */
[----:B--2---:R-:W-:-:S04]  /*0090*/  UIMAD UR4, UR7, UR4, URZ ;  /* 0x00000004070472a4 */ /* 0x004fc8000f8e023f */
[----:B------:R-:W-:Y:S01]  /*00a0*/  USHF.L.U32 UR6, UR4, 0x1, URZ ;  /* 0x0000000104067899 */ /* 0x000fe2000800063f */
[----:B-1----:R-:W-:-:S04]  /*00b0*/  LOP3.LUT R0, R2, 0x7f, RZ, 0xc0, !PT ;  /* 0x0000007f02007812 */ /* 0x002fc800078ec0ff */
[----:B---3--:R-:W-:-:S05]  /*00c0*/  LEA R4, R3, R0, 0x7 ;  /* 0x0000000003047211 */ /* 0x008fca00078e38ff */
[----:B------:R-:W-:Y:S01]  /*00d0*/  IMAD R3, R4, UR5, RZ ;  /* 0x0000000504037c24 */ /* 0x000fe2000f8e02ff */
[----:B------:R-:W-:Y:S01]  /*00e0*/  UIMAD.WIDE UR4, UR4, 0x2, URZ ;  /* 0x00000002040478a5 */ /* 0x000fe2000f8e023f */
[C---:B----4-:R-:W-:Y:S01]  /*00f0*/  IMAD R17, R145.reuse, 0x50, RZ ;  /* 0x0000005091117824 */ /* 0x050fe200078e02ff */
[----:B------:R-:W-:Y:S01]  /*0100*/  SHF.L.U32 R5, R145, 0x3, RZ ;  /* 0x0000000391057819 */ /* 0x000fe200000006ff */
[C---:B------:R-:W-:Y:S01]  /*0110*/  IMAD.HI R4, R3.reuse, 0x2, RZ ;  /* 0x0000000203047827 */ /* 0x040fe200078e02ff */
[----:B------:R-:W-:Y:S02]  /*0120*/  SHF.L.U32 R19, R3, 0x1, RZ ;  /* 0x0000000103137819 */ /* 0x000fe400000006ff */
[----:B------:R-:W-:Y:S02]  /*0130*/  SHF.L.U32 R9, R145, 0x4, RZ ;  /* 0x0000000491097819 */ /* 0x000fe400000006ff */
[----:B0-----:R-:W-:Y:S01]  /*0140*/  IADD3 R18, P0, P1, R19, UR6, R6 ;  /* 0x0000000613127c10 */ /* 0x001fe2000f91e006 */
[----:B------:R-:W-:-:S03]  /*0150*/  IMAD R13, R145, 0xa, RZ ;  /* 0x0000000a910d7824 */ /* 0x000fc600078e02ff */
[----:B------:R-:W-:Y:S02]  /*0160*/  IADD3.X R19, R4, UR5, R7, P0, P1 ;  /* 0x0000000504137c10 */ /* 0x000fe400087e2407 */
[CC--:B------:R-:W-:Y:S01]  /*0170*/  LEA R16, P2, R145.reuse, R18.reuse, 0x4 ;  /* 0x0000001291107211 */ /* 0x0c0fe200078420ff */
[C---:B------:R-:W-:Y:S01]  /*0180*/  IMAD R25, R145.reuse, 0x14, RZ ;  /* 0x0000001491197824 */ /* 0x040fe200078e02ff */
[CC--:B------:R-:W-:Y:S01]  /*0190*/  LEA R8, P3, R145.reuse, R18.reuse, 0x5 ;  /* 0x0000001291087211 */ /* 0x0c0fe200078628ff */
[C---:B------:R-:W-:Y:S01]  /*01a0*/  IMAD R29, R145.reuse, 0x28, RZ ;  /* 0x00000028911d7824 */ /* 0x040fe200078e02ff */
[C---:B------:R-:W-:Y:S01]  /*01b0*/  SHF.L.U32 R21, R145.reuse, 0x5, RZ ;  /* 0x0000000591157819 */ /* 0x040fe200000006ff */
[----:B------:R-:W-:Y:S01]  /*01c0*/  IMAD R23, R145, 0x42, RZ ;  /* 0x0000004291177824 */ /* 0x000fe200078e02ff */
[-C--:B------:R-:W-:Y:S01]  /*01d0*/  IADD3 R12, P0, R17, R18.reuse, RZ ;  /* 0x00000012110c7210 */ /* 0x080fe20007f1e0ff */
[C---:B------:R-:W-:Y:S01]  /*01e0*/  IMAD R15, R145.reuse, 0x6, RZ ;  /* 0x00000006910f7824 */ /* 0x040fe200078e02ff */
[CC--:B------:R-:W-:Y:S01]  /*01f0*/  LEA R4, P1, R145.reuse, R18.reuse, 0x6 ;  /* 0x0000001291047211 */ /* 0x0c0fe200078230ff */
[----:B------:R-:W-:Y:S01]  /*0200*/  IMAD R35, R145, 0xc, RZ ;  /* 0x0000000c91237824 */ /* 0x000fe200078e02ff */
[----:B------:R-:W-:Y:S01]  /*0210*/  LEA.HI.X.SX32 R17, R5, R19, 0x1, P2 ;  /* 0x0000001305117211 */ /* 0x000fe200010f0eff */
[C---:B------:R-:W-:Y:S01]  /*0220*/  IMAD R33, R145.reuse, 0x60, RZ ;  /* 0x0000006091217824 */ /* 0x040fe200078e02ff */
[C---:B------:R-:W-:Y:S01]  /*0230*/  LEA R11, R145.reuse, R145, 0x2 ;  /* 0x00000091910b7211 */ /* 0x040fe200078e10ff */
[----:B------:R-:W-:Y:S01]  /*0240*/  IMAD R45, R145, 0x30, RZ ;  /* 0x00000030912d7824 */ /* 0x000fe200078e02ff */
[-C--:B------:R-:W-:Y:S01]  /*0250*/  IADD3 R20, P2, R13, R18.reuse, RZ ;  /* 0x000000120d147210 */ /* 0x080fe20007f5e0ff */
[----:B------:R-:W-:Y:S01]  /*0260*/  IMAD R53, R145, 0x38, RZ ;  /* 0x0000003891357824 */ /* 0x000fe200078e02ff */
[-C--:B------:R-:W-:Y:S01]  /*0270*/  LEA.HI.X.SX32 R9, R9, R19.reuse, 0x1, P3 ;  /* 0x0000001309097211 */ /* 0x080fe200018f0eff */
        /* <DEDUP_REMOVED lines=21> */
[-C--:B------:R-:W-:Y:S01]  /*03d0*/  IADD3 R14, P5, R33, R18.reuse, RZ ;  /* 0x00000012210e7210 */ /* 0x080fe20007fbe0ff */
[----:B------:R-:W-:Y:S01]  /*03e0*/  IMAD R63, R145, 0x44, RZ ;  /* 0x00000044913f7824 */ /* 0x000fe200078e02ff */
[-C--:B------:R-:W-:Y:S01]  /*03f0*/  LEA.HI.X.SX32 R13, R29, R19.reuse, 0x1, P0 ;  /* 0x000000131d0d7211 */ /* 0x080fe200000f0eff */
[----:B------:R-:W-:Y:S01]  /*0400*/  IMAD R49, R145, 0xb, RZ ;  /* 0x0000000b91317824 */ /* 0x000fe200078e02ff */
[-C--:B------:R-:W-:Y:S01]  /*0410*/  LEA.HI.X.SX32 R33, R7, R19.reuse, 0x1, P3 ;  /* 0x0000001307217211 */ /* 0x080fe200018f0eff */
        /* <DEDUP_REMOVED lines=8> */
[C---:B------:R-:W-:Y:S01]  /*04a0*/  IMAD R65, R145.reuse, 0x13, RZ ;  /* 0x0000001391417824 */ /* 0x040fe200078e02ff */
[C---:B------:R-:W-:Y:S01]  /*04b0*/  SHF.L.U32 R27, R145.reuse, 0x1, RZ ;  /* 0x00000001911b7819 */ /* 0x040fe200000006ff */
[----:B------:R-:W-:Y:S01]  /*04c0*/  IMAD R107, R145, 0x2a, RZ ;  /* 0x0000002a916b7824 */ /* 0x000fe200078e02ff */
[-C--:B------:R-:W-:Y:S01]  /*04d0*/  IADD3 R34, P0, R37, R18.reuse, RZ ;  /* 0x0000001225227210 */ /* 0x080fe20007f1e0ff */
[----:B------:R-:W-:Y:S01]  /*04e0*/  IMAD R117, R145, 0x2e, RZ ;  /* 0x0000002e91757824 */ /* 0x000fe200078e02ff */
[----:B------:R-:W-:Y:S01]  /*04f0*/  LEA.HI.X.SX32 R37, R37, R19, 0x1, P3 ;  /* 0x0000001325257211 */ /* 0x000fe200018f0eff */
[----:B------:R-:W-:Y:S01]  /*0500*/  IMAD R113, R145, 0x2c, RZ ;  /* 0x0000002c91717824 */ /* 0x000fe200078e02ff */
[-C--:B------:R-:W-:Y:S01]  /*0510*/  IADD3 R42, P3, R47, R18.reuse, RZ ;  /* 0x000000122f2a7210 */ /* 0x080fe20007f7e0ff */
[C---:B------:R-:W-:Y:S01]  /*0520*/  IMAD R67, R145.reuse, 0x15, RZ ;  /* 0x0000001591437824 */ /* 0x040fe200078e02ff */
[C---:B------:R-:W-:Y:S01]  /*0530*/  LEA R57, R145.reuse, -R145, 0x6 ;  /* 0x8000009191397211 */ /* 0x040fe200078e30ff */
[----:B------:R-:W-:Y:S01]  /*0540*/  IMAD R73, R145, 0x17, RZ ;  /* 0x0000001791497824 */ /* 0x000fe200078e02ff */
[-C--:B------:R-:W-:Y:S01]  /*0550*/  IADD3 R10, P6, R77, R18.reuse, RZ ;  /* 0x000000124d0a7210 */ /* 0x080fe20007fde0ff */
        /* <DEDUP_REMOVED lines=9> */
[C---:B------:R-:W-:Y:S01]  /*05f0*/  LEA R39, R145.reuse, -R145, 0x3 ;  /* 0x8000009191277211 */ /* 0x040fe200078e18ff */
[----:B------:R-:W-:Y:S01]  /*0600*/  IMAD R139, R145, 0x3a, RZ ;  /* 0x0000003a918b7824 */ /* 0x000fe200078e02ff */
[-C--:B------:R-:W-:Y:S01]  /*0610*/  IADD3 R44, P0, R43, R18.reuse, RZ ;  /* 0x000000122b2c7210 */ /* 0x080fe20007f1e0ff */
[----:B------:R-:W-:Y:S01]  /*0620*/  IMAD R143, R145, 0x3e, RZ ;  /* 0x0000003e918f7824 */ /* 0x000fe200078e02ff */
[-C--:B------:R-:W-:Y:S01]  /*0630*/  LEA.HI.X.SX32 R11, R53, R19.reuse, 0x1, P6 ;  /* 0x00000013350b7211 */ /* 0x080fe200030f0eff */
[----:B------:R-:W-:Y:S01]  /*0640*/  IMAD R141, R145, 0x3c, RZ ;  /* 0x0000003c918d7824 */ /* 0x000fe200078e02ff */
[-C--:B------:R-:W-:Y:S01]  /*0650*/  LEA.HI.X.SX32 R7, R57, R19.reuse, 0x1, P4 ;  /* 0x0000001339077211 */ /* 0x080fe200020f0eff */
[C---:B------:R-:W-:Y:S01]  /*0660*/  IMAD R85, R145.reuse, 0x1d, RZ ;  /* 0x0000001d91557824 */ /* 0x040fe200078e02ff */
[C---:B------:R-:W-:Y:S01]  /*0670*/  SHF.L.U32 R31, R145.reuse, 0x2, RZ ;  /* 0x00000002911f7819 */ /* 0x040fe200000006ff */
[C---:B------:R-:W-:Y:S01]  /*0680*/  IMAD R147, R145.reuse, 0x4e, RZ ;  /* 0x0000004e91937824 */ /* 0x040fe200078e02ff */
[CC--:B------:R-:W-:Y:S01]  /*0690*/  LEA R74, P6, R145.reuse, R18.reuse, 0x2 ;  /* 0x00000012914a7211 */ /* 0x0c0fe200078c10ff */
[C---:B------:R-:W-:Y:S01]  /*06a0*/  IMAD R149, R145.reuse, 0x52, RZ ;  /* 0x0000005291957824 */ /* 0x040fe200078e02ff */
[CC--:B------:R-:W-:Y:S01]  /*06b0*/  LEA R70, P4, R145.reuse, R18.reuse, 0x3 ;  /* 0x0000001291467211 */ /* 0x0c0fe200078818ff */
[C---:B------:R-:W-:Y:S01]  /*06c0*/  IMAD R95, R145.reuse, 0x23, RZ ;  /* 0x00000023915f7824 */ /* 0x040fe200078e02ff */
[C---:B------:R-:W-:Y:S01]  /*06d0*/  LEA.HI.X.SX32 R77, R145.reuse, R19, 0x1, P5 ;  /* 0x00000013914d7211 */ /* 0x040fe200028f0eff */
[C---:B------:R-:W-:Y:S01]  /*06e0*/  IMAD R111, R145.reuse, 0x4a, RZ ;  /* 0x0000004a916f7824 */ /* 0x040fe200078e02ff */
[C---:B------:R-:W-:Y:S01]  /*06f0*/  LEA R41, R145.reuse, R145, 0x3 ;  /* 0x0000009191297211 */ /* 0x040fe200078e18ff */
        /* <DEDUP_REMOVED lines=60> */
[----:B------:R0:W2:Y:S01]  /*0ac0*/  LDG.E.U16 R3, desc[UR28][R18.64] ;  /* 0x0000001c12037981 */ /* 0x0000a2000c1e1500 */
[-C--:B------:R-:W-:Y:S01]  /*0ad0*/  IADD3 R78, P5, R133, R18.reuse, RZ ;  /* 0x00000012854e7210 */ /* 0x080fe20007fbe0ff */
[----:B------:R-:W-:Y:S01]  /*0ae0*/  IMAD R135, R145, 0x37, RZ ;  /* 0x0000003791877824 */ /* 0x000fe200078e02ff */
[----:B------:R-:W-:Y:S01]  /*0af0*/  IADD3 R72, P4, R129, R18, RZ ;  /* 0x0000001281487210 */ /* 0x000fe20007f9e0ff */
[----:B------:R-:W3:Y:S01]  /*0b00*/  LDG.E.U16 R8, desc[UR28][R8.64] ;  /* 0x0000001c08087981 */ /* 0x000ee2000c1e1500 */
[----:B------:R-:W-:-:S02]  /*0b10*/  LEA.HI.X.SX32 R69, R79, R19, 0x1, P6 ;  /* 0x000000134f457211 */ /* 0x000fc400030f0eff */
[-C--:B------:R-:W-:Y:S01]  /*0b20*/  IADD3 R80, P6, R139, R18.reuse, RZ ;  /* 0x000000128b507210 */ /* 0x080fe20007fde0ff */
[----:B------:R-:W4:Y:S01]  /*0b30*/  LDG.E.U16 R16, desc[UR28][R16.64] ;  /* 0x0000001c10107981 */ /* 0x000f22000c1e1500 */
[----:B------:R-:W-:Y:S02]  /*0b40*/  LEA.HI.X.SX32 R79, R83, R19, 0x1, P5 ;  /* 0x00000013534f7211 */ /* 0x000fe400028f0eff */
[CC--:B------:R-:W-:Y:S01]  /*0b50*/  LEA R89, R145.reuse, -R145.reuse, 0x5 ;  /* 0x8000009191597211 */ /* 0x0c0fe200078e28ff */
[----:B------:R1:W5:Y:S01]  /*0b60*/  LDG.E.U16 R130, desc[UR28][R4.64] ;  /* 0x0000001c04827981 */ /* 0x000362000c1e1500 */
[----:B------:R-:W-:Y:S02]  /*0b70*/  LEA R91, R145, R145, 0x5 ;  /* 0x00000091915b7211 */ /* 0x000fe400078e28ff */
[----:B------:R-:W-:Y:S01]  /*0b80*/  LEA.HI.X.SX32 R73, R81, R19, 0x1, P4 ;  /* 0x0000001351497211 */ /* 0x000fe200020f0eff */
[----:B------:R-:W5:Y:S01]  /*0b90*/  LDG.E.U16 R12, desc[UR28][R12.64] ;  /* 0x0000001c0c0c7981 */ /* 0x000f62000c1e1500 */
[----:B------:R-:W-:-:S02]  /*0ba0*/  IADD3 R84, P5, R143, R18, RZ ;  /* 0x000000128f547210 */ /* 0x000fc40007fbe0ff */
[-C--:B------:R-:W-:Y:S01]  /*0bb0*/  IADD3 R82, P4, R141, R18.reuse, RZ ;  /* 0x000000128d527210 */ /* 0x080fe20007f9e0ff */
[----:B------:R-:W5:Y:S01]  /*0bc0*/  LDG.E.U16 R36, desc[UR28][R36.64] ;  /* 0x0000001c24247981 */ /* 0x000f62000c1e1500 */
[-C--:B------:R-:W-:Y:S02]  /*0bd0*/  LEA.HI.X.SX32 R81, R85, R19.reuse, 0x1, P6 ;  /* 0x0000001355517211 */ /* 0x080fe400030f0eff */
[-C--:B------:R-:W-:Y:S01]  /*0be0*/  LEA.HI.X.SX32 R85, R89, R19.reuse, 0x1, P5 ;  /* 0x0000001359557211 */ /* 0x080fe200028f0eff */
[----:B------:R-:W5:Y:S01]  /*0bf0*/  LDG.E.U16 R14, desc[UR28][R14.64] ;  /* 0x0000001c0e0e7981 */ /* 0x000f62000c1e1500 */
[-C--:B------:R-:W-:Y:S02]  /*0c00*/  LEA.HI.X.SX32 R27, R91, R19.reuse, 0x1, P2 ;  /* 0x000000135b1b7211 */ /* 0x080fe400010f0eff */
[----:B------:R-:W-:Y:S01]  /*0c10*/  LEA.HI.X.SX32 R83, R87, R19, 0x1, P4 ;  /* 0x0000001357537211 */ /* 0x000fe200020f0eff */
[----:B------:R-:W5:Y:S01]  /*0c20*/  LDG.E.U16 R10, desc[UR28][R10.64] ;  /* 0x0000001c0a0a7981 */ /* 0x000f62000c1e1500 */
[----:B------:R-:W-:-:S02]  /*0c30*/  IADD3 R90, P5, R147, R18, RZ ;  /* 0x00000012935a7210 */ /* 0x000fc40007fbe0ff */
[-C--:B------:R-:W-:Y:S01]  /*0c40*/  IADD3 R110, P2, R149, R18.reuse, RZ ;  /* 0x00000012956e7210 */ /* 0x080fe20007f5e0ff */
[----:B------:R-:W5:Y:S01]  /*0c50*/  LDG.E.U16 R76, desc[UR28][R76.64] ;  /* 0x0000001c4c4c7981 */ /* 0x000f62000c1e1500 */
[-C--:B------:R-:W-:Y:S02]  /*0c60*/  LEA.HI.X.SX32 R31, R93, R19.reuse, 0x1, P1 ;  /* 0x000000135d1f7211 */ /* 0x080fe400008f0eff */
[-C--:B------:R-:W-:Y:S01]  /*0c70*/  IADD3 R86, P6, R111, R18.reuse, RZ ;  /* 0x000000126f567210 */ /* 0x080fe20007fde0ff */
[----:B------:R-:W5:Y:S01]  /*0c80*/  LDG.E.U16 R52, desc[UR28][R52.64] ;  /* 0x0000001c34347981 */ /* 0x000f62000c1e1500 */
[-C--:B------:R-:W-:Y:S02]  /*0c90*/  IADD3 R88, P4, R123, R18.reuse, RZ ;  /* 0x000000127b587210 */ /* 0x080fe40007f9e0ff */
[----:B------:R-:W-:Y:S01]  /*0ca0*/  IADD3 R102, P1, R151, R18, RZ ;  /* 0x0000001297667210 */ /* 0x000fe20007f3e0ff */
[----:B------:R-:W5:Y:S01]  /*0cb0*/  LDG.E.U16 R48, desc[UR28][R48.64] ;  /* 0x0000001c30307981 */ /* 0x000f62000c1e1500 */
[----:B------:R-:W-:-:S02]  /*0cc0*/  LEA.HI.X.SX32 R39, R95, R19, 0x1, P0 ;  /* 0x000000135f277211 */ /* 0x000fc400000f0eff */
[-C--:B------:R-:W-:Y:S01]  /*0cd0*/  IADD3 R100, P0, R153, R18.reuse, RZ ;  /* 0x0000001299647210 */ /* 0x080fe20007f1e0ff */
[----:B------:R-:W5:Y:S01]  /*0ce0*/  LDG.E.U16 R68, desc[UR28][R68.64] ;  /* 0x0000001c44447981 */ /* 0x000f62000c1e1500 */
[-C--:B------:R-:W-:Y:S02]  /*0cf0*/  LEA.HI.X.SX32 R41, R97, R19.reuse, 0x1, P3 ;  /* 0x0000001361297211 */ /* 0x080fe400018f0eff */
[-C--:B------:R-:W-:Y:S01]  /*0d00*/  LEA.HI.X.SX32 R91, R103, R19.reuse, 0x1, P5 ;  /* 0x00000013675b7211 */ /* 0x080fe200028f0eff */
[----:B------:R-:W5:Y:S01]  /*0d10*/  LDG.E.U16 R26, desc[UR28][R26.64] ;  /* 0x0000001c1a1a7981 */ /* 0x000f62000c1e1500 */
[-C--:B------:R-:W-:Y:S02]  /*0d20*/  LEA.HI.X.SX32 R111, R105, R19.reuse, 0x1, P2 ;  /* 0x00000013696f7211 */ /* 0x080fe400010f0eff */
[----:B------:R-:W-:Y:S01]  /*0d30*/  IADD3 R98, P3, R155, R18, RZ ;  /* 0x000000129b627210 */ /* 0x000fe20007f7e0ff */
[----:B------:R-:W5:Y:S01]  /*0d40*/  LDG.E.U16 R22, desc[UR28][R22.64] ;  /* 0x0000001c16167981 */ /* 0x000f62000c1e1500 */
[----:B------:R-:W-:-:S02]  /*0d50*/  LEA.HI.X.SX32 R87, R99, R19, 0x1, P6 ;  /* 0x0000001363577211 */ /* 0x000fc400030f0eff */
[-C--:B------:R-:W-:Y:S01]  /*0d60*/  LEA.HI.X.SX32 R89, R101, R19.reuse, 0x1, P4 ;  /* 0x0000001365597211 */ /* 0x080fe200020f0eff */
[----:B------:R-:W5:Y:S01]  /*0d70*/  LDG.E.U16 R110, desc[UR28][R110.64] ;  /* 0x0000001c6e6e7981 */ /* 0x000f62000c1e1500 */
[-C--:B------:R-:W-:Y:S02]  /*0d80*/  IADD3 R122, P2, R163, R18.reuse, RZ ;  /* 0x00000012a37a7210 */ /* 0x080fe40007f5e0ff */
[----:B------:R-:W-:Y:S01]  /*0d90*/  LEA.HI.X.SX32 R103, R107, R19, 0x1, P1 ;  /* 0x000000136b677211 */ /* 0x000fe200008f0eff */
[----:B------:R-:W5:Y:S01]  /*0da0*/  LDG.E.U16 R74, desc[UR28][R74.64] ;  /* 0x0000001c4a4a7981 */ /* 0x000f62000c1e1500 */
[-C--:B------:R-:W-:Y:S02]  /*0db0*/  IADD3 R94, P6, R157, R18.reuse, RZ ;  /* 0x000000129d5e7210 */ /* 0x080fe40007fde0ff */
[-C--:B------:R-:W-:Y:S01]  /*0dc0*/  IADD3 R92, P4, R159, R18.reuse, RZ ;  /* 0x000000129f5c7210 */ /* 0x080fe20007f9e0ff */
[----:B------:R-:W5:Y:S01]  /*0dd0*/  LDG.E.U16 R60, desc[UR28][R60.64] ;  /* 0x0000001c3c3c7981 */ /* 0x000f62000c1e1500 */
[----:B------:R-:W-:-:S02]  /*0de0*/  IADD3 R120, P1, R165, R18, RZ ;  /* 0x00000012a5787210 */ /* 0x000fc40007f3e0ff */
[-C--:B------:R-:W-:Y:S01]  /*0df0*/  LEA.HI.X.SX32 R101, R109, R19.reuse, 0x1, P0 ;  /* 0x000000136d657211 */ /* 0x080fe200000f0eff */
[----:B------:R-:W5:Y:S01]  /*0e00*/  LDG.E.U16 R72, desc[UR28][R72.64] ;  /* 0x0000001c48487981 */ /* 0x000f62000c1e1500 */
[-C--:B------:R-:W-:Y:S02]  /*0e10*/  IADD3 R114, P0, R167, R18.reuse, RZ ;  /* 0x00000012a7727210 */ /* 0x080fe40007f1e0ff */
[-C--:B------:R-:W-:Y:S01]  /*0e20*/  LEA.HI.X.SX32 R99, R113, R19.reuse, 0x1, P3 ;  /* 0x0000001371637211 */ /* 0x080fe200018f0eff */
[----:B------:R-:W5:Y:S01]  /*0e30*/  LDG.E.U16 R30, desc[UR28][R30.64] ;  /* 0x0000001c1e1e7981 */ /* 0x000f62000c1e1500 */
[-C--:B------:R-:W-:Y:S02]  /*0e40*/  LEA.HI.X.SX32 R123, R121, R19.reuse, 0x1, P2 ;  /* 0x00000013797b7211 */ /* 0x080fe400010f0eff */
[----:B------:R-:W-:Y:S01]  /*0e50*/  IADD3 R112, P3, R169, R18, RZ ;  /* 0x00000012a9707210 */ /* 0x000fe20007f7e0ff */
[----:B------:R-:W5:Y:S01]  /*0e60*/  LDG.E.U16 R102, desc[UR28][R102.64] ;  /* 0x0000001c66667981 */ /* 0x000f62000c1e1500 */
[----:B------:R-:W-:-:S02]  /*0e70*/  LEA.HI.X.SX32 R95, R115, R19, 0x1, P6 ;  /* 0x00000013735f7211 */ /* 0x000fc400030f0eff */
[-C--:B------:R-:W-:Y:S01]  /*0e80*/  LEA.HI.X.SX32 R93, R117, R19.reuse, 0x1, P4 ;  /* 0x00000013755d7211 */ /* 0x080fe200020f0eff */
[----:B------:R-:W-:Y:S01]  /*0e90*/  IMAD R117, R145, 0x3b, RZ ;  /* 0x0000003b91757824 */ /* 0x000fe200078e02ff */
[-C--:B------:R-:W-:Y:S01]  /*0ea0*/  IADD3 R126, P2, R177, R18.reuse, RZ ;  /* 0x00000012b17e7210 */ /* 0x080fe20007f5e0ff */
[----:B------:R-:W5:Y:S01]  /*0eb0*/  LDG.E.U16 R122, desc[UR28][R122.64] ;  /* 0x0000001c7a7a7981 */ /* 0x000f62000c1e1500 */
[-C--:B------:R-:W-:Y:S02]  /*0ec0*/  LEA.HI.X.SX32 R121, R125, R19.reuse, 0x1, P1 ;  /* 0x000000137d797211 */ /* 0x080fe400008f0eff */
[-C--:B------:R-:W-:Y:S01]  /*0ed0*/  IADD3 R108, P6, R171, R18.reuse, RZ ;  /* 0x00000012ab6c7210 */ /* 0x080fe20007fde0ff */
[----:B------:R-:W5:Y:S01]  /*0ee0*/  LDG.E.U16 R32, desc[UR28][R32.64] ;  /* 0x0000001c20207981 */ /* 0x000f62000c1e1500 */
[-C--:B------:R-:W-:Y:S02]  /*0ef0*/  IADD3 R128, P1, R179, R18.reuse, RZ ;  /* 0x00000012b3807210 */ /* 0x080fe40007f3e0ff */
[----:B------:R-:W-:Y:S01]  /*0f00*/  LEA.HI.X.SX32 R115, R127, R19, 0x1, P0 ;  /* 0x000000137f737211 */ /* 0x000fe200000f0eff */
[----:B------:R-:W5:Y:S01]  /*0f10*/  LDG.E.U16 R120, desc[UR28][R120.64] ;  /* 0x0000001c78787981 */ /* 0x000f62000c1e1500 */
[----:B------:R-:W-:-:S02]  /*0f20*/  IADD3 R96, P5, R161, R18, RZ ;  /* 0x00000012a1607210 */ /* 0x000fc40007fbe0ff */
[-C--:B------:R-:W-:Y:S01]  /*0f30*/  IADD3 R124, P0, R181, R18.reuse, RZ ;  /* 0x00000012b57c7210 */ /* 0x080fe20007f1e0ff */
[----:B------:R-:W5:Y:S01]  /*0f40*/  LDG.E.U16 R62, desc[UR28][R62.64] ;  /* 0x0000001c3e3e7981 */ /* 0x000f62000c1e1500 */
[----:B------:R-:W-:Y:S02]  /*0f50*/  IADD3 R106, P4, R173, R18, RZ ;  /* 0x00000012ad6a7210 */ /* 0x000fe40007f9e0ff */
[-C--:B------:R-:W-:Y:S01]  /*0f60*/  LEA.HI.X.SX32 R113, R129, R19.reuse, 0x1, P3 ;  /* 0x0000001381717211 */ /* 0x080fe200018f0eff */
[----:B------:R-:W5:Y:S01]  /*0f70*/  LDG.E.U16 R58, desc[UR28][R58.64] ;  /* 0x0000001c3a3a7981 */ /* 0x000f62000c1e1500 */
[-C--:B------:R-:W-:Y:S02]  /*0f80*/  LEA.HI.X.SX32 R127, R137, R19.reuse, 0x1, P2 ;  /* 0x00000013897f7211 */ /* 0x080fe400010f0eff */
[-C--:B------:R-:W-:Y:S01]  /*0f90*/  LEA.HI.X.SX32 R109, R131, R19.reuse, 0x1, P6 ;  /* 0x00000013836d7211 */ /* 0x080fe200030f0eff */
[----:B------:R-:W-:Y:S01]  /*0fa0*/  IMAD R131, R145, 0x3d, RZ ;  /* 0x0000003d91837824 */ /* 0x000fe200078e02ff */
[-C--:B------:R-:W-:Y:S01]  /*0fb0*/  LEA.HI.X.SX32 R129, R139, R19.reuse, 0x1, P1 ;  /* 0x000000138b817211 */ /* 0x080fe200008f0eff */
[----:B------:R-:W5:Y:S01]  /*0fc0*/  LDG.E.U16 R126, desc[UR28][R126.64] ;  /* 0x0000001c7e7e7981 */ /* 0x000f62000c1e1500 */
[----:B------:R-:W-:-:S02]  /*0fd0*/  LEA.HI.X.SX32 R97, R119, R19, 0x1, P5 ;  /* 0x0000001377617211 */ /* 0x000fc400028f0eff */
        /* <DEDUP_REMOVED lines=8> */
[----:B0-----:R-:W-:-:S02]  /*1060*/  IADD3 R18, P4, R187, R18, RZ ;  /* 0x00000012bb127210 */ /* 0x001fc40007f9e0ff */
[-C--:B------:R-:W-:Y:S01]  /*1070*/  LEA.HI.X.SX32 R119, R141, R19.reuse, 0x1, P3 ;  /* 0x000000138d777211 */ /* 0x080fe200018f0eff */
[----:B------:R-:W5:Y:S01]  /*1080*/  LDG.E.U16 R100, desc[UR28][R100.64] ;  /* 0x0000001c64647981 */ /* 0x000f62000c1e1500 */
[-C--:B------:R-:W-:Y:S02]  /*1090*/  LEA.HI.X.SX32 R105, R135, R19.reuse, 0x1, P5 ;  /* 0x0000001387697211 */ /* 0x080fe400028f0eff */
[-C--:B------:R-:W-:Y:S01]  /*10a0*/  LEA.HI.X.SX32 R117, R131, R19.reuse, 0x1, P6 ;  /* 0x0000001383757211 */ /* 0x080fe200030f0eff */
[----:B------:R-:W5:Y:S01]  /*10b0*/  LDG.E.U16 R114, desc[UR28][R114.64] ;  /* 0x0000001c72727981 */ /* 0x000f62000c1e1500 */
[----:B------:R-:W-:-:S03]  /*10c0*/  LEA.HI.X.SX32 R19, R143, R19, 0x1, P4 ;  /* 0x000000138f137211 */ /* 0x000fc600020f0eff */
[----:B------:R-:W5:Y:S04]  /*10d0*/  LDG.E.U16 R124, desc[UR28][R124.64] ;  /* 0x0000001c7c7c7981 */ /* 0x000f68000c1e1500 */
        /* <DEDUP_REMOVED lines=24> */
[----:B------:R0:W5:Y:S04]  /*1260*/  LDG.E.U16 R6, desc[UR28][R6.64] ;  /* 0x0000001c06067981 */ /* 0x000168000c1e1500 */
[----:B------:R-:W5:Y:S04]  /*1270*/  LDG.E.U16 R44, desc[UR28][R44.64] ;  /* 0x0000001c2c2c7981 */ /* 0x000f68000c1e1500 */
[----:B------:R-:W5:Y:S04]  /*1280*/  LDG.E.U16 R50, desc[UR28][R50.64] ;  /* 0x0000001c32327981 */ /* 0x000f68000c1e1500 */
[----:B------:R-:W5:Y:S04]  /*1290*/  LDG.E.U16 R66, desc[UR28][R66.64] ;  /* 0x0000001c42427981 */ /* 0x000f68000c1e1500 */
[----:B------:R-:W5:Y:S04]  /*12a0*/  LDG.E.U16 R84, desc[UR28][R84.64] ;  /* 0x0000001c54547981 */ /* 0x000f68000c1e1500 */
[----:B------:R-:W5:Y:S04]  /*12b0*/  LDG.E.U16 R90, desc[UR28][R90.64] ;  /* 0x0000001c5a5a7981 */ /* 0x000f68000c1e1500 */
[----:B------:R-:W5:Y:S04]  /*12c0*/  LDG.E.U16 R96, desc[UR28][R96.64] ;  /* 0x0000001c60607981 */ /* 0x000f68000c1e1500 */
[----:B------:R-:W5:Y:S01]  /*12d0*/  LDG.E.U16 R104, desc[UR28][R104.64] ;  /* 0x0000001c68687981 */ /* 0x000f62000c1e1500 */
[----:B------:R-:W0:Y:S01]  /*12e0*/  S2UR UR4, SR_CgaCtaId ;  /* 0x00000000000479c3 */ /* 0x000e220000008800 */
[C---:B-1----:R-:W-:Y:S01]  /*12f0*/  LOP3.LUT R4, R2.reuse, 0x3f, RZ, 0xc0, !PT ;  /* 0x0000003f02047812 */ /* 0x042fe200078ec0ff */
[----:B------:R-:W-:Y:S01]  /*1300*/  UMOV UR24, 0x400 ;  /* 0x0000040000187882 */ /* 0x000fe20000000000 */
[----:B------:R-:W-:-:S02]  /*1310*/  LOP3.LUT R5, R2, 0x40, RZ, 0xc0, !PT ;  /* 0x0000004002057812 */ /* 0x000fc400078ec0ff */
[----:B------:R-:W-:-:S04]  /*1320*/  SHF.L.U32 R132, R4, 0x1, RZ ;  /* 0x0000000104847819 */ /* 0x000fc800000006ff */
[----:B------:R-:W-:-:S04]  /*1330*/  LEA R5, R5, R132, 0x7 ;  /* 0x0000008405057211 */ /* 0x000fc800078e38ff */
[C---:B0-----:R-:W-:Y:S02]  /*1340*/  LOP3.LUT R7, R5.reuse, 0x10, RZ, 0x3c, !PT ;  /* 0x0000001005077812 */ /* 0x041fe400078e3cff */
[----:B------:R-:W-:Y:S01]  /*1350*/  LOP3.LUT R9, R5, 0x20, RZ, 0x3c, !PT ;  /* 0x0000002005097812 */ /* 0x000fe200078e3cff */
[----:B------:R-:W-:-:S09]  /*1360*/  ULEA UR24, UR4, UR24, 0x18 ;  /* 0x0000001804187291 */ /* 0x000fd2000f8ec03f */
[----:B--2---:R0:W-:Y:S04]  /*1370*/  STS.U16 [R5+UR24], R3 ;  /* 0x0000000305007988 */ /* 0x0041e80008000418 */
[----:B---3--:R1:W-:Y:S04]  /*1380*/  STS.U16 [R5+UR24+0x800], R8 ;  /* 0x0008000805007988 */ /* 0x0083e80008000418 */
[----:B----4-:R-:W-:Y:S01]  /*1390*/  STS.U16 [R5+UR24+0x400], R16 ;  /* 0x0004001005007988 */ /* 0x010fe20008000418 */
[----:B0-----:R-:W-:-:S03]  /*13a0*/  LOP3.LUT R3, R5, 0x30, RZ, 0x3c, !PT ;  /* 0x0000003005037812 */ /* 0x001fc600078e3cff */
[----:B-----5:R-:W-:Y:S01]  /*13b0*/  STS.U16 [R5+UR24+0x1000], R130 ;  /* 0x0010008205007988 */ /* 0x020fe20008000418 */
[----:B-1----:R-:W0:Y:S03]  /*13c0*/  LDC R8, c[0x0][0x280] ;  /* 0x0000a000ff087b82 */ /* 0x002e260000000800 */
[----:B------:R-:W-:Y:S04]  /*13d0*/  STS.U16 [R5+UR24+0x1400], R12 ;  /* 0x0014000c05007988 */ /* 0x000fe80008000418 */
        /* <DEDUP_REMOVED lines=8> */
[----:B------:R-:W-:Y:S01]  /*1460*/  STS.U16 [R7+UR24+0x1480], R110 ;  /* 0x0014806e07007988 */ /* 0x000fe20008000418 */
[----:B0-----:R-:W-:-:S03]  /*1470*/  ISETP.GE.AND P0, PT, R8, 0x1, PT ;  /* 0x000000010800780c */ /* 0x001fc60003f06270 */
[----:B------:R-:W-:Y:S04]  /*1480*/  STS.U16 [R7+UR24+0x1880], R122 ;  /* 0x0018807a07007988 */ /* 0x000fe80008000418 */
[----:B------:R0:W-:Y:S04]  /*1490*/  STS.U16 [R7+UR24+0x1c80], R126 ;  /* 0x001c807e07007988 */ /* 0x0001e80008000418 */
[----:B------:R-:W-:Y:S04]  /*14a0*/  STS.U16 [R9+UR24+0x100], R74 ;  /* 0x0001004a09007988 */ /* 0x000fe80008000418 */
[----:B------:R-:W-:Y:S01]  /*14b0*/  STS.U16 [R9+UR24+0x500], R22 ;  /* 0x0005001609007988 */ /* 0x000fe20008000418 */
[----:B0-----:R-:W-:-:S03]  /*14c0*/  LOP3.LUT R7, R5, 0x40, RZ, 0x3c, !PT ;  /* 0x0000004005077812 */ /* 0x001fc600078e3cff */
[----:B------:R-:W-:Y:S04]  /*14d0*/  STS.U16 [R9+UR24+0x900], R60 ;  /* 0x0009003c09007988 */ /* 0x000fe80008000418 */
[----:B------:R-:W-:Y:S04]  /*14e0*/  STS.U16 [R9+UR24+0xd00], R72 ;  /* 0x000d004809007988 */ /* 0x000fe80008000418 */
[----:B------:R-:W-:Y:S04]  /*14f0*/  STS.U16 [R9+UR24+0x1100], R30 ;  /* 0x0011001e09007988 */ /* 0x000fe80008000418 */
[----:B------:R-:W-:Y:S04]  /*1500*/  STS.U16 [R9+UR24+0x1500], R102 ;  /* 0x0015006609007988 */ /* 0x000fe80008000418 */
        /* <DEDUP_REMOVED lines=11> */
[----:B------:R-:W-:Y:S01]  /*15c0*/  STS.U16 [R7+UR24+0x200], R70 ;  /* 0x0002004607007988 */ /* 0x000fe20008000418 */
[----:B0-----:R-:W-:-:S02]  /*15d0*/  LOP3.LUT R3, R5, 0x60, RZ, 0x3c, !PT ;  /* 0x0000006005037812 */ /* 0x001fc400078e3cff */
[----:B------:R-:W-:Y:S01]  /*15e0*/  LOP3.LUT R5, R5, 0x70, RZ, 0x3c, !PT ;  /* 0x0000007005057812 */ /* 0x000fe200078e3cff */
        /* <DEDUP_REMOVED lines=22> */
[----:B------:R0:W-:Y:S04]  /*1750*/  STS.U16 [R3+UR24+0x1f00], R18 ;  /* 0x001f001203007988 */ /* 0x0001e80008000418 */
[----:B------:R1:W-:Y:S04]  /*1760*/  STS.U16 [R5+UR24+0x1f80], R6 ;  /* 0x001f800605007988 */ /* 0x0003e80008000418 */
[----:B------:R-:W-:Y:S01]  /*1770*/  STS.U16 [R5+UR24+0x380], R44 ;  /* 0x0003802c05007988 */ /* 0x000fe20008000418 */
[----:B0-----:R-:W-:-:S03]  /*1780*/  MOV R3, 0x3f800000 ;  /* 0x3f80000000037802 */ /* 0x001fc60000000f00 */
[----:B------:R-:W-:Y:S01]  /*1790*/  STS.U16 [R5+UR24+0x780], R50 ;  /* 0x0007803205007988 */ /* 0x000fe20008000418 */
[----:B-1----:R-:W-:-:S03]  /*17a0*/  MOV R6, 0x3f800000 ;  /* 0x3f80000000067802 */ /* 0x002fc60000000f00 */
[----:B------:R-:W-:Y:S04]  /*17b0*/  STS.U16 [R5+UR24+0xb80], R66 ;  /* 0x000b804205007988 */ /* 0x000fe80008000418 */
[----:B------:R-:W-:Y:S04]  /*17c0*/  STS.U16 [R5+UR24+0xf80], R84 ;  /* 0x000f805405007988 */ /* 0x000fe80008000418 */
[----:B------:R-:W-:Y:S04]  /*17d0*/  STS.U16 [R5+UR24+0x1380], R90 ;  /* 0x0013805a05007988 */ /* 0x000fe80008000418 */
[----:B------:R-:W-:Y:S04]  /*17e0*/  STS.U16 [R5+UR24+0x1780], R96 ;  /* 0x0017806005007988 */ /* 0x000fe80008000418 */
[----:B------:R0:W-:Y:S04]  /*17f0*/  STS.U16 [R5+UR24+0x1b80], R104 ;  /* 0x001b806805007988 */ /* 0x0001e80008000418 */
[----:B------:R1:W-:Y:S01]  /*1800*/  STL [R1+0x70], R3 ;  /* 0x0000700301007387 */ /* 0x0003e20000100800 */
[----:B0-----:R-:W-:-:S03]  /*1810*/  MOV R5, 0x3f800000 ;  /* 0x3f80000000057802 */ /* 0x001fc60000000f00 */
[----:B------:R1:W-:Y:S04]  /*1820*/  STL [R1+0x60], R6 ;  /* 0x0000600601007387 */ /* 0x0003e80000100800 */
[----:B------:R1:W-:Y:S04]  /*1830*/  STL [R1+0x5c], R5 ;  /* 0x00005c0501007387 */ /* 0x0003e80000100800 */
[----:B------:R1:W-:Y:S01]  /*1840*/  STL [R1+0x58], R3 ;  /* 0x0000580301007387 */ /* 0x0003e20000100800 */
[----:B------:R-:W-:Y:S02]  /*1850*/  MOV R7, 0xff800000 ;  /* 0xff80000000077802 */ /* 0x000fe40000000f00 */
[----:B------:R-:W-:-:S02]  /*1860*/  CS2R R184, SRZ ;  /* 0x0000000000b87805 */ /* 0x000fc4000001ff00 */
[----:B------:R-:W-:Y:S02]  /*1870*/  MOV R9, 0xff800000 ;  /* 0xff80000000097802 */ /* 0x000fe40000000f00 */
[----:B------:R-:W-:Y:S02]  /*1880*/  CS2R R186, SRZ ;  /* 0x0000000000ba7805 */ /* 0x000fe4000001ff00 */
[----:B------:R-:W-:Y:S02]  /*1890*/  MOV R10, 0xff800000 ;  /* 0xff800000000a7802 */ /* 0x000fe40000000f00 */
[----:B------:R-:W-:Y:S02]  /*18a0*/  CS2R R188, SRZ ;  /* 0x0000000000bc7805 */ /* 0x000fe4000001ff00 */
[----:B------:R-:W-:Y:S02]  /*18b0*/  MOV R8, 0xff800000 ;  /* 0xff80000000087802 */ /* 0x000fe40000000f00 */
[----:B------:R-:W-:-:S02]  /*18c0*/  CS2R R190, SRZ ;  /* 0x0000000000be7805 */ /* 0x000fc4000001ff00 */
[----:B------:R-:W-:Y:S02]  /*18d0*/  CS2R R192, SRZ ;  /* 0x0000000000c07805 */ /* 0x000fe4000001ff00 */
[----:B------:R-:W-:Y:S02]  /*18e0*/  CS2R R194, SRZ ;  /* 0x0000000000c27805 */ /* 0x000fe4000001ff00 */
[----:B------:R-:W-:Y:S02]  /*18f0*/  CS2R R196, SRZ ;  /* 0x0000000000c47805 */ /* 0x000fe4000001ff00 */
[----:B------:R-:W-:Y:S02]  /*1900*/  CS2R R198, SRZ ;  /* 0x0000000000c67805 */ /* 0x000fe4000001ff00 */
[----:B------:R-:W-:Y:S02]  /*1910*/  CS2R R200, SRZ ;  /* 0x0000000000c87805 */ /* 0x000fe4000001ff00 */
        /* <DEDUP_REMOVED lines=22> */
[----:B------:R-:W-:Y:S01]  /*1a80*/  CS2R R182, SRZ ;  /* 0x0000000000b67805 */ /* 0x000fe2000001ff00 */
[----:B-1----:R-:W-:Y:S06]  /*1a90*/  @!P0 BRA `(.L_x_0) ;  /* 0x00000090004c8947 */ /* 0x002fec0003800000 */
[----:B------:R-:W0:Y:S01]  /*1aa0*/  LDC.64 R126, c[0x0][0x250] ;  /* 0x00009400ff7e7b82 */ /* 0x000e220000000a00 */
[----:B------:R-:W-:Y:S01]  /*1ab0*/  SHF.R.U32.HI R2, RZ, 0x6, R2 ;  /* 0x00000006ff027819 */ /* 0x000fe20000011602 */
[----:B------:R-:W-:Y:S01]  /*1ac0*/  ULDC.64 UR4, c[0x0][0x260] ;  /* 0x0000980000047ab9 */ /* 0x000fe20000000a00 */
[----:B------:R-:W-:Y:S01]  /*1ad0*/  ULDC UR6, c[0x0][0x258] ;  /* 0x0000960000067ab9 */ /* 0x000fe20000000800 */
[----:B------:R-:W-:Y:S01]  /*1ae0*/  IMAD R7, R0, UR5, RZ ;  /* 0x0000000500077c24 */ /* 0x000fe2000f8e02ff */
[----:B------:R-:W-:Y:S01]  /*1af0*/  SGXT.U32 R2, R2, 0x1 ;  /* 0x000000010202781a */ /* 0x000fe20000000000 */
[----:B------:R-:W-:Y:S01]  /*1b00*/  IMAD R4, R4, UR6, RZ ;  /* 0x0000000604047c24 */ /* 0x000fe2000f8e02ff */
[----:B------:R-:W-:Y:S01]  /*1b10*/  ULDC.64 UR8, c[0x0][0x218] ;  /* 0x0000860000087ab9 */ /* 0x000fe20000000a00 */
[----:B------:R-:W1:Y:S01]  /*1b20*/  LDC.64 R220, c[0x0][0x220] ;  /* 0x00008800ffdc7b82 */ /* 0x000e620000000a00 */
[----:B------:R-:W-:Y:S01]  /*1b30*/  UIMAD UR4, UR7, UR4, URZ ;  /* 0x00000004070472a4 */ /* 0x000fe2000f8e023f */
[C---:B------:R-:W-:Y:S01]  /*1b40*/  IMAD.HI R5, R4.reuse, 0x2, RZ ;  /* 0x0000000204057827 */ /* 0x040fe200078e02ff */
[----:B------:R-:W-:Y:S01]  /*1b50*/  SHF.L.U32 R3, R4, 0x1, RZ ;  /* 0x0000000104037819 */ /* 0x000fe200000006ff */
[----:B------:R-:W-:Y:S01]  /*1b60*/  USHF.R.U32.HI UR12, URZ, 0x4, UR24 ;  /* 0x000000043f0c7899 */ /* 0x000fe20008011618 */
[C---:B------:R-:W-:Y:S01]  /*1b70*/  SHF.L.U32 R9, R7.reuse, 0x1, RZ ;  /* 0x0000000107097819 */ /* 0x040fe200000006ff */
[----:B------:R-:W-:Y:S01]  /*1b80*/  USHF.L.U32 UR5, UR4, 0x1, URZ ;  /* 0x0000000104057899 */ /* 0x000fe2000800063f */
[----:B------:R-:W-:Y:S01]  /*1b90*/  IMAD.HI R128, R7, 0x2, RZ ;  /* 0x0000000207807827 */ /* 0x000fe200078e02ff */
[----:B------:R-:W-:Y:S01]  /*1ba0*/  USGXT.U32 UR12, UR12, 0xe ;  /* 0x0000000e0c0c789a */ /* 0x000fe20008000000 */
[----:B------:R-:W-:Y:S01]  /*1bb0*/  CS2R R184, SRZ ;  /* 0x0000000000b87805 */ /* 0x000fe2000001ff00 */
[----:B------:R-:W-:Y:S01]  /*1bc0*/  UMOV UR6, URZ ;  /* 0x0000003f00067c82 */ /* 0x000fe20008000000 */
[----:B------:R-:W-:-:S02]  /*1bd0*/  CS2R R186, SRZ ;  /* 0x0000000000ba7805 */ /* 0x000fc4000001ff00 */
[----:B------:R-:W-:Y:S02]  /*1be0*/  CS2R R188, SRZ ;  /* 0x0000000000bc7805 */ /* 0x000fe4000001ff00 */
[----:B------:R-:W-:Y:S02]  /*1bf0*/  CS2R R190, SRZ ;  /* 0x0000000000be7805 */ /* 0x000fe4000001ff00 */
[----:B------:R-:W-:Y:S02]  /*1c00*/  CS2R R192, SRZ ;  /* 0x0000000000c07805 */ /* 0x000fe4000001ff00 */
[----:B------:R-:W-:Y:S01]  /*1c10*/  CS2R R194, SRZ ;  /* 0x0000000000c27805 */ /* 0x000fe2000001ff00 */
[----:B0-----:R-:W-:Y:S01]  /*1c20*/  IMAD R6, R2, R127, RZ ;  /* 0x0000007f02067224 */ /* 0x001fe200078e02ff */
[----:B------:R-:W-:Y:S01]  /*1c30*/  CS2R R196, SRZ ;  /* 0x0000000000c47805 */ /* 0x000fe2000001ff00 */
[----:B------:R-:W-:Y:S01]  /*1c40*/  IMAD R0, R126, UR7, RZ ;  /* 0x000000077e007c24 */ /* 0x000fe2000f8e02ff */
[----:B------:R-:W-:-:S02]  /*1c50*/  CS2R R198, SRZ ;  /* 0x0000000000c67805 */ /* 0x000fc4000001ff00 */
[----:B------:R-:W-:Y:S02]  /*1c60*/  CS2R R200, SRZ ;  /* 0x0000000000c87805 */ /* 0x000fe4000001ff00 */
[C---:B------:R-:W-:Y:S02]  /*1c70*/  LEA R8, R127.reuse, R6, 0x1 ;  /* 0x000000067f087211 */ /* 0x040fe400078e08ff */
[----:B------:R-:W-:Y:S02]  /*1c80*/  CS2R R202, SRZ ;  /* 0x0000000000ca7805 */ /* 0x000fe4000001ff00 */
[C---:B------:R-:W-:Y:S01]  /*1c90*/  SHF.L.U32 R2, R0.reuse, 0x1, RZ ;  /* 0x0000000100027819 */ /* 0x040fe200000006ff */
[----:B------:R-:W-:Y:S01]  /*1ca0*/  IMAD.HI R0, R0, 0x2, RZ ;  /* 0x0000000200007827 */ /* 0x000fe200078e02ff */
[----:B------:R-:W-:Y:S02]  /*1cb0*/  LEA R10, R127, R8, 0x1 ;  /* 0x000000087f0a7211 */ /* 0x000fe400078e08ff */
[----:B------:R-:W-:-:S02]  /*1cc0*/  CS2R R204, SRZ ;  /* 0x0000000000cc7805 */ /* 0x000fc4000001ff00 */
[----:B------:R-:W-:Y:S01]  /*1cd0*/  IADD3 R3, P2, P3, R3, UR8, R2 ;  /* 0x0000000803037c10 */ /* 0x000fe2000fb5e002 */
[----:B------:R-:W-:Y:S01]  /*1ce0*/  UIADD3 UR8, UR24, 0x4000, URZ ;  /* 0x0000400018087890 */ /* 0x000fe2000fffe03f */
[----:B------:R-:W-:Y:S02]  /*1cf0*/  LEA R12, R127, R10, 0x1 ;  /* 0x0000000a7f0c7211 */ /* 0x000fe400078e08ff */
[----:B------:R-:W-:Y:S02]  /*1d00*/  CS2R R206, SRZ ;  /* 0x0000000000ce7805 */ /* 0x000fe4000001ff00 */
[----:B------:R-:W-:Y:S01]  /*1d10*/  IADD3.X R5, R5, UR9, R0, P2, P3 ;  /* 0x0000000905057c10 */ /* 0x000fe200097e6400 */
[----:B------:R-:W-:Y:S01]  /*1d20*/  USHF.R.U32.HI UR8, URZ, 0x4, UR8 ;  /* 0x000000043f087899 */ /* 0x000fe20008011608 */
[----:B------:R-:W-:Y:S02]  /*1d30*/  LEA R14, R127, R12, 0x1 ;  /* 0x0000000c7f0e7211 */ /* 0x000fe400078e08ff */
[----:B------:R-:W-:-:S02]  /*1d40*/  CS2R R208, SRZ ;  /* 0x0000000000d07805 */ /* 0x000fc4000001ff00 */
[-C--:B------:R-:W-:Y:S01]  /*1d50*/  LEA R224, P2, R6, R3.reuse, 0x1 ;  /* 0x0000000306e07211 */ /* 0x080fe200078408ff */
[----:B------:R-:W-:Y:S01]  /*1d60*/  USGXT.U32 UR14, UR8, 0xe ;  /* 0x0000000e080e789a */ /* 0x000fe20008000000 */
[C---:B------:R-:W-:Y:S01]  /*1d70*/  LEA R16, R127.reuse, R14, 0x1 ;  /* 0x0000000e7f107211 */ /* 0x040fe200078e08ff */
[----:B------:R-:W-:Y:S01]  /*1d80*/  UIADD3 UR8, UP0, UR12, 0x80, URZ ;  /* 0x000000800c087890 */ /* 0x000fe2000ff1e03f */
[----:B------:R-:W-:Y:S01]  /*1d90*/  LEA R216, P5, R12, R3, 0x1 ;  /* 0x000000030cd87211 */ /* 0x000fe200078a08ff */
[----:B------:R-:W-:Y:S01]  /*1da0*/  UIADD3 UR10, UP1, UR14, 0x2, URZ ;  /* 0x000000020e0a7890 */ /* 0x000fe2000ff3e03f */
[C---:B------:R-:W-:Y:S02]  /*1db0*/  LEA R18, R127.reuse, R16, 0x1 ;  /* 0x000000107f127211 */ /* 0x040fe400078e08ff */
[----:B------:R-:W-:Y:S02]  /*1dc0*/  CS2R R210, SRZ ;  /* 0x0000000000d27805 */ /* 0x000fe4000001ff00 */
[----:B------:R-:W-:Y:S01]  /*1dd0*/  LEA.HI.X.SX32 R225, R6, R5, 0x1, P2 ;  /* 0x0000000506e17211 */ /* 0x000fe200010f0eff */
[----:B------:R-:W-:Y:S01]  /*1de0*/  UIADD3.X UR11, UR6, 0x40000040, URZ, UP1, !UPT ;  /* 0x40000040060b7890 */ /* 0x000fe20008ffe43f */
[----:B------:R-:W-:-:S02]  /*1df0*/  LEA R20, R127, R18, 0x1 ;  /* 0x000000127f147211 */ /* 0x000fc400078e08ff */
[----:B------:R-:W-:Y:S02]  /*1e00*/  CS2R R212, SRZ ;  /* 0x0000000000d47805 */ /* 0x000fe4000001ff00 */
[----:B------:R-:W-:Y:S01]  /*1e10*/  LEA.HI.X.SX32 R217, R12, R5, 0x1, P5 ;  /* 0x000000050cd97211 */ /* 0x000fe200028f0eff */
[----:B------:R-:W-:Y:S01]  /*1e20*/  STL.64 [R1+0x4b0], R224 ;  /* 0x0004b0e001007387 */ /* 0x000fe20000100a00 */
[C---:B------:R-:W-:Y:S02]  /*1e30*/  LEA R22, R127.reuse, R20, 0x1 ;  /* 0x000000147f167211 */ /* 0x040fe400078e08ff */
[----:B------:R-:W-:Y:S02]  /*1e40*/  CS2R R214, SRZ ;  /* 0x0000000000d67805 */ /* 0x000fe4000001ff00 */
[----:B------:R-:W-:Y:S01]  /*1e50*/  LEA R222, P3, R8, R3, 0x1 ;  /* 0x0000000308de7211 */ /* 0x000fe200078608ff */
[----:B------:R0:W-:Y:S01]  /*1e60*/  STL.64 [R1+0x498], R216 ;  /* 0x000498d801007387 */ /* 0x0001e20000100a00 */
[----:B------:R-:W-:-:S02]  /*1e70*/  LEA R24, R127, R22, 0x1 ;  /* 0x000000167f187211 */ /* 0x000fc400078e08ff */
[----:B------:R-:W-:Y:S02]  /*1e80*/  CS2R R152, SRZ ;  /* 0x0000000000987805 */ /* 0x000fe4000001ff00 */
[----:B------:R-:W-:Y:S02]  /*1e90*/  LEA R218, P4, R10, R3, 0x1 ;  /* 0x000000030ada7211 */ /* 0x000fe400078808ff */
[----:B------:R-:W-:Y:S02]  /*1ea0*/  CS2R R154, SRZ ;  /* 0x00000000009a7805 */ /* 0x000fe4000001ff00 */
[----:B------:R-:W-:Y:S02]  /*1eb0*/  LEA R26, R127, R24, 0x1 ;  /* 0x000000187f1a7211 */ /* 0x000fe400078e08ff */
[----:B------:R-:W-:Y:S02]  /*1ec0*/  CS2R R156, SRZ ;  /* 0x00000000009c7805 */ /* 0x000fe4000001ff00 */
[----:B------:R-:W-:-:S02]  /*1ed0*/  LEA.HI.X.SX32 R223, R8, R5, 0x1, P3 ;  /* 0x0000000508df7211 */ /* 0x000fc400018f0eff */
[----:B------:R-:W-:Y:S02]  /*1ee0*/  CS2R R158, SRZ ;  /* 0x00000000009e7805 */ /* 0x000fe4000001ff00 */
[C---:B------:R-:W-:Y:S02]  /*1ef0*/  LEA R28, R127.reuse, R26, 0x1 ;  /* 0x0000001a7f1c7211 */ /* 0x040fe400078e08ff */
[----:B------:R-:W-:Y:S02]  /*1f00*/  CS2R R160, SRZ ;  /* 0x0000000000a07805 */ /* 0x000fe4000001ff00 */
[----:B------:R-:W-:Y:S01]  /*1f10*/  LEA.HI.X.SX32 R219, R10, R5, 0x1, P4 ;  /* 0x000000050adb7211 */ /* 0x000fe200020f0eff */
[----:B------:R-:W-:Y:S01]  /*1f20*/  STL.64 [R1+0x4a8], R222 ;  /* 0x0004a8de01007387 */ /* 0x000fe20000100a00 */
[----:B------:R-:W-:Y:S02]  /*1f30*/  LEA R30, R127, R28, 0x1 ;  /* 0x0000001c7f1e7211 */ /* 0x000fe400078e08ff */
[----:B------:R-:W-:-:S02]  /*1f40*/  CS2R R162, SRZ ;  /* 0x0000000000a27805 */ /* 0x000fc4000001ff00 */
[-C--:B0-----:R-:W-:Y:S01]  /*1f50*/  LEA R216, P2, R14, R3.reuse, 0x1 ;  /* 0x000000030ed87211 */ /* 0x081fe200078408ff */
[----:B------:R-:W-:Y:S01]  /*1f60*/  STL.64 [R1+0x4a0], R218 ;  /* 0x0004a0da01007387 */ /* 0x000fe20000100a00 */
[C---:B------:R-:W-:Y:S02]  /*1f70*/  LEA R32, R127.reuse, R30, 0x1 ;  /* 0x0000001e7f207211 */ /* 0x040fe400078e08ff */
[----:B------:R-:W-:Y:S02]  /*1f80*/  CS2R R164, SRZ ;  /* 0x0000000000a47805 */ /* 0x000fe4000001ff00 */
[----:B------:R-:W-:Y:S02]  /*1f90*/  LEA R10, P3, R16, R3, 0x1 ;  /* 0x00000003100a7211 */ /* 0x000fe400078608ff */
[----:B------:R-:W-:Y:S02]  /*1fa0*/  CS2R R166, SRZ ;  /* 0x0000000000a67805 */ /* 0x000fe4000001ff00 */
[----:B------:R-:W-:-:S02]  /*1fb0*/  LEA R34, R127, R32, 0x1 ;  /* 0x000000207f227211 */ /* 0x000fc400078e08ff */
[----:B------:R-:W-:Y:S02]  /*1fc0*/  CS2R R168, SRZ ;  /* 0x0000000000a87805 */ /* 0x000fe4000001ff00 */
[-C--:B------:R-:W-:Y:S02]  /*1fd0*/  LEA R8, P4, R18, R3.reuse, 0x1 ;  /* 0x0000000312087211 */ /* 0x080fe400078808ff */
[----:B------:R-:W-:Y:S02]  /*1fe0*/  CS2R R170, SRZ ;  /* 0x0000000000aa7805 */ /* 0x000fe4000001ff00 */
[----:B------:R-:W-:Y:S02]  /*1ff0*/  LEA R36, R127, R34, 0x1 ;  /* 0x000000227f247211 */ /* 0x000fe400078e08ff */
[----:B------:R-:W-:Y:S02]  /*2000*/  CS2R R172, SRZ ;  /* 0x0000000000ac7805 */ /* 0x000fe4000001ff00 */
[----:B------:R-:W-:-:S02]  /*2010*/  LEA R6, P5, R20, R3, 0x1 ;  /* 0x0000000314067211 */ /* 0x000fc400078a08ff */
[----:B------:R-:W-:Y:S02]  /*2020*/  CS2R R174, SRZ ;  /* 0x0000000000ae7805 */ /* 0x000fe4000001ff00 */
[C---:B------:R-:W-:Y:S02]  /*2030*/  LEA R38, R127.reuse, R36, 0x1 ;  /* 0x000000247f267211 */ /* 0x040fe400078e08ff */
[----:B------:R-:W-:Y:S02]  /*2040*/  CS2R R176, SRZ ;  /* 0x0000000000b07805 */ /* 0x000fe4000001ff00 */
[----:B------:R-:W-:Y:S02]  /*2050*/  LEA.HI.X.SX32 R217, R14, R5, 0x1, P2 ;  /* 0x000000050ed97211 */ /* 0x000fe400010f0eff */
[----:B------:R-:W-:Y:S02]  /*2060*/  CS2R R178, SRZ ;  /* 0x0000000000b27805 */ /* 0x000fe4000001ff00 */
[----:B------:R-:W-:-:S02]  /*2070*/  LEA R40, R127, R38, 0x1 ;  /* 0x000000267f287211 */ /* 0x000fc400078e08ff */
[----:B------:R-:W-:Y:S02]  /*2080*/  CS2R R180, SRZ ;  /* 0x0000000000b47805 */ /* 0x000fe4000001ff00 */
[----:B-1----:R-:W-:Y:S01]  /*2090*/  IADD3 R220, P0, P1, R9, UR5, R220 ;  /* 0x0000000509dc7c10 */ /* 0x002fe2000f91e0dc */
[----:B------:R-:W-:Y:S01]  /*20a0*/  STL.64 [R1+0x490], R216 ;  /* 0x000490d801007387 */ /* 0x000fe20000100a00 */
[C---:B------:R-:W-:Y:S01]  /*20b0*/  LEA R42, R127.reuse, R40, 0x1 ;  /* 0x000000287f2a7211 */ /* 0x040fe200078e08ff */
[----:B------:R-:W-:Y:S01]  /*20c0*/  UIMAD.WIDE UR4, UR4, 0x2, URZ ;  /* 0x00000002040478a5 */ /* 0x000fe2000f8e023f */
[-C--:B------:R-:W-:Y:S02]  /*20d0*/  LEA.HI.X.SX32 R11, R16, R5.reuse, 0x1, P3 ;  /* 0x00000005100b7211 */ /* 0x080fe400018f0eff */
[----:B------:R-:W-:Y:S02]  /*20e0*/  CS2R R182, SRZ ;  /* 0x0000000000b67805 */ /* 0x000fe4000001ff00 */
[C---:B------:R-:W-:Y:S01]  /*20f0*/  LEA R44, R127.reuse, R42, 0x1 ;  /* 0x0000002a7f2c7211 */ /* 0x040fe200078e08ff */
[----:B------:R-:W-:Y:S01]  /*2100*/  UIADD3.64 UR18, UR10, 0x2, URZ ;  /* 0x000000020a127897 */ /* 0x000fe2000fffe03f */
[-C--:B------:R-:W-:Y:S01]  /*2110*/  LEA.HI.X.SX32 R9, R18, R5.reuse, 0x1, P4 ;  /* 0x0000000512097211 */ /* 0x080fe200020f0eff */
[----:B------:R0:W-:Y:S01]  /*2120*/  STL.64 [R1+0x488], R10 ;  /* 0x0004880a01007387 */ /* 0x0001e20000100a00 */
[C---:B------:R-:W-:Y:S01]  /*2130*/  LEA R46, R127.reuse, R44, 0x1 ;  /* 0x0000002c7f2e7211 */ /* 0x040fe200078e08ff */
[----:B------:R-:W-:Y:S01]  /*2140*/  UMOV UR4, URZ ;  /* 0x0000003f00047c82 */ /* 0x000fe20008000000 */
[----:B------:R-:W-:Y:S01]  /*2150*/  LEA.HI.X.SX32 R7, R20, R5, 0x1, P5 ;  /* 0x0000000514077211 */ /* 0x000fe200028f0eff */
[----:B------:R1:W-:Y:S01]  /*2160*/  STL.64 [R1+0x480], R8 ;  /* 0x0004800801007387 */ /* 0x0003e20000100a00 */
[C---:B------:R-:W-:Y:S01]  /*2170*/  LEA R48, R127.reuse, R46, 0x1 ;  /* 0x0000002e7f307211 */ /* 0x040fe200078e08ff */
[----:B------:R-:W-:Y:S01]  /*2180*/  UIADD3.64 UR22, UR10, 0x4, URZ ;  /* 0x000000040a167897 */ /* 0x000fe2000fffe03f */
[C---:B------:R-:W-:Y:S01]  /*2190*/  LEA R12, P2, R22.reuse, R3, 0x1 ;  /* 0x00000003160c7211 */ /* 0x040fe200078408ff */
[----:B------:R2:W-:Y:S01]  /*21a0*/  STL.64 [R1+0x478], R6 ;  /* 0x0004780601007387 */ /* 0x0005e20000100a00 */
[C---:B------:R-:W-:Y:S01]  /*21b0*/  LEA R50, R127.reuse, R48, 0x1 ;  /* 0x000000307f327211 */ /* 0x040fe200078e08ff */
[----:B------:R-:W-:Y:S01]  /*21c0*/  UIADD3.64 UR26, UR10, 0x1fe, URZ ;  /* 0x000001fe0a1a7897 */ /* 0x000fe2000fffe03f */
[----:B------:R-:W-:Y:S01]  /*21d0*/  LEA.HI.X.SX32 R13, R22, R5, 0x1, P2 ;  /* 0x00000005160d7211 */ /* 0x000fe200010f0eff */
[----:B------:R-:W-:Y:S01]  /*21e0*/  UIADD3.64 UR30, UR10, 0x200, URZ ;  /* 0x000002000a1e7897 */ /* 0x000fe2000fffe03f */
[C---:B------:R-:W-:Y:S01]  /*21f0*/  LEA R52, R127.reuse, R50, 0x1 ;  /* 0x000000327f347211 */ /* 0x040fe200078e08ff */
[----:B------:R-:W-:Y:S01]  /*2200*/  UIADD3.64 UR34, UR10, 0x202, URZ ;  /* 0x000002020a227897 */ /* 0x000fe2000fffe03f */
[-C--:B0-----:R-:W-:Y:S01]  /*2210*/  LEA R10, P3, R24, R3.reuse, 0x1 ;  /* 0x00000003180a7211 */ /* 0x081fe200078608ff */
[----:B------:R0:W-:Y:S01]  /*2220*/  STL.64 [R1+0x470], R12 ;  /* 0x0004700c01007387 */ /* 0x0001e20000100a00 */
[C---:B------:R-:W-:Y:S01]  /*2230*/  LEA R54, R127.reuse, R52, 0x1 ;  /* 0x000000347f367211 */ /* 0x040fe200078e08ff */
[----:B------:R-:W-:Y:S01]  /*2240*/  UIADD3.64 UR38, UR10, 0x204, URZ ;  /* 0x000002040a267897 */ /* 0x000fe2000fffe03f */
[-C--:B-1----:R-:W-:Y:S01]  /*2250*/  LEA R8, P4, R26, R3.reuse, 0x1 ;  /* 0x000000031a087211 */ /* 0x082fe200078808ff */
[----:B------:R-:W-:Y:S01]  /*2260*/  ULDC UR6, c[0x0][0x238] ;  /* 0x00008e0000067ab9 */ /* 0x000fe20000000800 */
[----:B------:R-:W-:Y:S01]  /*2270*/  LEA R56, R127, R54, 0x1 ;  /* 0x000000367f387211 */ /* 0x000fe200078e08ff */
[----:B------:R-:W-:Y:S01]  /*2280*/  UMOV UR15, 0x40000040 ;  /* 0x40000040000f7882 */ /* 0x000fe20000000000 */
[----:B--2---:R-:W-:-:S02]  /*2290*/  LEA R6, P5, R28, R3, 0x1 ;  /* 0x000000031c067211 */ /* 0x004fc400078a08ff */
[C---:B------:R-:W-:Y:S02]  /*22a0*/  LEA R58, R127.reuse, R56, 0x1 ;  /* 0x000000387f3a7211 */ /* 0x040fe400078e08ff */
[-C--:B------:R-:W-:Y:S02]  /*22b0*/  LEA.HI.X.SX32 R11, R24, R5.reuse, 0x1, P3 ;  /* 0x00000005180b7211 */ /* 0x080fe400018f0eff */
[C---:B------:R-:W-:Y:S02]  /*22c0*/  LEA R60, R127.reuse, R58, 0x1 ;  /* 0x0000003a7f3c7211 */ /* 0x040fe400078e08ff */
[-C--:B------:R-:W-:Y:S01]  /*22d0*/  LEA.HI.X.SX32 R9, R26, R5.reuse, 0x1, P4 ;  /* 0x000000051a097211 */ /* 0x080fe200020f0eff */
[----:B------:R1:W-:Y:S01]  /*22e0*/  STL.64 [R1+0x468], R10 ;  /* 0x0004680a01007387 */ /* 0x0003e20000100a00 */
[C---:B------:R-:W-:Y:S02]  /*22f0*/  LEA R62, R127.reuse, R60, 0x1 ;  /* 0x0000003c7f3e7211 */ /* 0x040fe400078e08ff */
[----:B------:R-:W-:Y:S01]  /*2300*/  LEA.HI.X.SX32 R7, R28, R5, 0x1, P5 ;  /* 0x000000051c077211 */ /* 0x000fe200028f0eff */
[----:B------:R2:W-:Y:S01]  /*2310*/  STL.64 [R1+0x460], R8 ;  /* 0x0004600801007387 */ /* 0x0005e20000100a00 */
[----:B------:R-:W-:-:S02]  /*2320*/  LEA R64, R127, R62, 0x1 ;  /* 0x0000003e7f407211 */ /* 0x000fc400078e08ff */
[C---:B0-----:R-:W-:Y:S01]  /*2330*/  LEA R12, P2, R30.reuse, R3, 0x1 ;  /* 0x000000031e0c7211 */ /* 0x041fe200078408ff */
[----:B------:R0:W-:Y:S01]  /*2340*/  STL.64 [R1+0x458], R6 ;  /* 0x0004580601007387 */ /* 0x0001e20000100a00 */
[C---:B------:R-:W-:Y:S02]  /*2350*/  LEA R66, R127.reuse, R64, 0x1 ;  /* 0x000000407f427211 */ /* 0x040fe400078e08ff */
[----:B------:R-:W-:Y:S02]  /*2360*/  LEA.HI.X.SX32 R13, R30, R5, 0x1, P2 ;  /* 0x000000051e0d7211 */ /* 0x000fe400010f0eff */
[C---:B------:R-:W-:Y:S02]  /*2370*/  LEA R68, R127.reuse, R66, 0x1 ;  /* 0x000000427f447211 */ /* 0x040fe400078e08ff */
[----:B-1----:R-:W-:Y:S01]  /*2380*/  LEA R10, P3, R32, R3, 0x1 ;  /* 0x00000003200a7211 */ /* 0x002fe200078608ff */
[----:B------:R1:W-:Y:S01]  /*2390*/  STL.64 [R1+0x450], R12 ;  /* 0x0004500c01007387 */ /* 0x0003e20000100a00 */
[----:B------:R-:W-:-:S02]  /*23a0*/  LEA R70, R127, R68, 0x1 ;  /* 0x000000447f467211 */ /* 0x000fc400078e08ff */
[-C--:B--2---:R-:W-:Y:S02]  /*23b0*/  LEA R8, P4, R34, R3.reuse, 0x1 ;  /* 0x0000000322087211 */ /* 0x084fe400078808ff */
[C---:B------:R-:W-:Y:S02]  /*23c0*/  LEA R72, R127.reuse, R70, 0x1 ;  /* 0x000000467f487211 */ /* 0x040fe400078e08ff */
[----:B0-----:R-:W-:Y:S02]  /*23d0*/  LEA R6, P5, R36, R3, 0x1 ;  /* 0x0000000324067211 */ /* 0x001fe400078a08ff */
[----:B------:R-:W-:Y:S02]  /*23e0*/  LEA R74, R127, R72, 0x1 ;  /* 0x000000487f4a7211 */ /* 0x000fe400078e08ff */
[-C--:B------:R-:W-:Y:S02]  /*23f0*/  LEA.HI.X.SX32 R11, R32, R5.reuse, 0x1, P3 ;  /* 0x00000005200b7211 */ /* 0x080fe400018f0eff */
[----:B------:R-:W-:-:S02]  /*2400*/  LEA.HI.X.SX32 R9, R34, R5, 0x1, P4 ;  /* 0x0000000522097211 */ /* 0x000fc400020f0eff */
[C---:B------:R-:W-:Y:S01]  /*2410*/  LEA R76, R127.reuse, R74, 0x1 ;  /* 0x0000004a7f4c7211 */ /* 0x040fe200078e08ff */
[----:B------:R0:W-:Y:S01]  /*2420*/  STL.64 [R1+0x448], R10 ;  /* 0x0004480a01007387 */ /* 0x0001e20000100a00 */
[----:B------:R-:W-:Y:S02]  /*2430*/  LEA.HI.X.SX32 R7, R36, R5, 0x1, P5 ;  /* 0x0000000524077211 */ /* 0x000fe400028f0eff */
[C---:B-1----:R-:W-:Y:S01]  /*2440*/  LEA R12, P2, R38.reuse, R3, 0x1 ;  /* 0x00000003260c7211 */ /* 0x042fe200078408ff */
[----:B------:R1:W-:Y:S01]  /*2450*/  STL.64 [R1+0x440], R8 ;  /* 0x0004400801007387 */ /* 0x0003e20000100a00 */
[C---:B------:R-:W-:Y:S02]  /*2460*/  LEA R78, R127.reuse, R76, 0x1 ;  /* 0x0000004c7f4e7211 */ /* 0x040fe400078e08ff */
[----:B------:R-:W-:Y:S01]  /*2470*/  LEA.HI.X.SX32 R13, R38, R5, 0x1, P2 ;  /* 0x00000005260d7211 */ /* 0x000fe200010f0eff */
[----:B------:R2:W-:Y:S01]  /*2480*/  STL.64 [R1+0x438], R6 ;  /* 0x0004380601007387 */ /* 0x0005e20000100a00 */
[----:B------:R-:W-:-:S02]  /*2490*/  LEA R80, R127, R78, 0x1 ;  /* 0x0000004e7f507211 */ /* 0x000fc400078e08ff */
[----:B------:R-:W-:Y:S01]  /*24a0*/  IADD3.X R221, R128, UR5, R221, P0, P1 ;  /* 0x0000000580dd7c10 */ /* 0x000fe200087e24dd */
[----:B------:R3:W-:Y:S01]  /*24b0*/  STL.64 [R1+0x430], R12 ;  /* 0x0004300c01007387 */ /* 0x0007e20000100a00 */
[-C--:B0-----:R-:W-:Y:S01]  /*24c0*/  LEA R10, P3, R40, R3.reuse, 0x1 ;  /* 0x00000003280a7211 */ /* 0x081fe200078608ff */
[----:B------:R-:W-:Y:S01]  /*24d0*/  UMOV UR5, URZ ;  /* 0x0000003f00057c82 */ /* 0x000fe20008000000 */
[C---:B------:R-:W-:Y:S01]  /*24e0*/  LEA R82, R127.reuse, R80, 0x1 ;  /* 0x000000507f527211 */ /* 0x040fe200078e08ff */
[----:B------:R-:W-:Y:S01]  /*24f0*/  UIADD3.X UR9, UR5, 0x40000040, URZ, UP0, !UPT ;  /* 0x4000004005097890 */ /* 0x000fe200087fe43f */
[----:B-1----:R-:W-:Y:S02]  /*2500*/  LEA R8, P4, R42, R3, 0x1 ;  /* 0x000000032a087211 */ /* 0x002fe400078808ff */
[----:B------:R-:W-:Y:S01]  /*2510*/  LEA.HI.X.SX32 R11, R40, R5, 0x1, P3 ;  /* 0x00000005280b7211 */ /* 0x000fe200018f0eff */
[----:B------:R-:W-:Y:S01]  /*2520*/  UIADD3.64 UR16, UR8, 0x80, URZ ;  /* 0x0000008008107897 */ /* 0x000fe2000fffe03f */
[----:B--2---:R-:W-:Y:S01]  /*2530*/  LEA R6, P5, R44, R3, 0x1 ;  /* 0x000000032c067211 */ /* 0x004fe200078a08ff */
[----:B------:R-:W-:Y:S01]  /*2540*/  UIADD3.64 UR20, UR8, 0x100, URZ ;  /* 0x0000010008147897 */ /* 0x000fe2000fffe03f */
[-C--:B------:R-:W-:Y:S01]  /*2550*/  LEA.HI.X.SX32 R9, R42, R5.reuse, 0x1, P4 ;  /* 0x000000052a097211 */ /* 0x080fe200020f0eff */
[----:B------:R0:W-:Y:S01]  /*2560*/  STL.64 [R1+0x428], R10 ;  /* 0x0004280a01007387 */ /* 0x0001e20000100a00 */
[----:B------:R-:W-:Y:S01]  /*2570*/  LEA.HI.X.SX32 R7, R44, R5, 0x1, P5 ;  /* 0x000000052c077211 */ /* 0x000fe200028f0eff */
[----:B------:R-:W-:Y:S01]  /*2580*/  UIADD3.64 UR40, UR8, 0x180, URZ ;  /* 0x0000018008287897 */ /* 0x000fe2000fffe03f */
[C---:B---3--:R-:W-:Y:S01]  /*2590*/  LEA R12, P2, R46.reuse, R3, 0x1 ;  /* 0x000000032e0c7211 */ /* 0x048fe200078408ff */
[----:B------:R1:W-:Y:S01]  /*25a0*/  STL.64 [R1+0x420], R8 ;  /* 0x0004200801007387 */ /* 0x0003e20000100a00 */
[C---:B------:R-:W-:Y:S01]  /*25b0*/  LEA R84, R127.reuse, R82, 0x1 ;  /* 0x000000527f547211 */ /* 0x040fe200078e08ff */
[----:B------:R-:W-:Y:S01]  /*25c0*/  UIADD3.64 UR44, UR8, 0x200, URZ ;  /* 0x00000200082c7897 */ /* 0x000fe2000fffe03f */
[----:B------:R-:W-:Y:S01]  /*25d0*/  LEA.HI.X.SX32 R13, R46, R5, 0x1, P2 ;  /* 0x000000052e0d7211 */ /* 0x000fe200010f0eff */
[----:B------:R2:W-:Y:S01]  /*25e0*/  STL.64 [R1+0x418], R6 ;  /* 0x0004180601007387 */ /* 0x0005e20000100a00 */
[C---:B------:R-:W-:Y:S01]  /*25f0*/  LEA R86, R127.reuse, R84, 0x1 ;  /* 0x000000547f567211 */ /* 0x040fe200078e08ff */
[----:B------:R-:W-:Y:S01]  /*2600*/  UIADD3.64 UR48, UR8, 0x280, URZ ;  /* 0x0000028008307897 */ /* 0x000fe2000fffe03f */
[-C--:B0-----:R-:W-:Y:S01]  /*2610*/  LEA R10, P3, R48, R3.reuse, 0x1 ;  /* 0x00000003300a7211 */ /* 0x081fe200078608ff */
[----:B------:R0:W-:Y:S01]  /*2620*/  STL.64 [R1+0x410], R12 ;  /* 0x0004100c01007387 */ /* 0x0001e20000100a00 */
[----:B------:R-:W-:Y:S01]  /*2630*/  LEA R88, R127, R86, 0x1 ;  /* 0x000000567f587211 */ /* 0x000fe200078e08ff */
[----:B------:R-:W-:Y:S01]  /*2640*/  UIADD3.64 UR52, UR8, 0x300, URZ ;  /* 0x0000030008347897 */ /* 0x000fe2000fffe03f */
[----:B-1----:R-:W-:-:S02]  /*2650*/  LEA R8, P4, R50, R3, 0x1 ;  /* 0x0000000332087211 */ /* 0x002fc400078808ff */
[----:B------:R-:W-:Y:S02]  /*2660*/  LEA.HI.X.SX32 R11, R48, R5, 0x1, P3 ;  /* 0x00000005300b7211 */ /* 0x000fe400018f0eff */
[----:B--2---:R-:W-:Y:S02]  /*2670*/  LEA R6, P5, R52, R3, 0x1 ;  /* 0x0000000334067211 */ /* 0x004fe400078a08ff */
[-C--:B------:R-:W-:Y:S01]  /*2680*/  LEA.HI.X.SX32 R9, R50, R5.reuse, 0x1, P4 ;  /* 0x0000000532097211 */ /* 0x080fe200020f0eff */
[----:B------:R1:W-:Y:S01]  /*2690*/  STL.64 [R1+0x408], R10 ;  /* 0x0004080a01007387 */ /* 0x0003e20000100a00 */
[----:B------:R-:W-:Y:S02]  /*26a0*/  LEA.HI.X.SX32 R7, R52, R5, 0x1, P5 ;  /* 0x0000000534077211 */ /* 0x000fe400028f0eff */
[----:B0-----:R-:W-:Y:S01]  /*26b0*/  LEA R12, P2, R54, R3, 0x1 ;  /* 0x00000003360c7211 */ /* 0x001fe200078408ff */
[----:B------:R0:W-:Y:S01]  /*26c0*/  STL.64 [R1+0x400], R8 ;  /* 0x0004000801007387 */ /* 0x0001e20000100a00 */
[----:B------:R-:W-:-:S02]  /*26d0*/  LEA R90, R127, R88, 0x1 ;  /* 0x000000587f5a7211 */ /* 0x000fc400078e08ff */
[----:B------:R-:W-:Y:S01]  /*26e0*/  LEA.HI.X.SX32 R13, R54, R5, 0x1, P2 ;  /* 0x00000005360d7211 */ /* 0x000fe200010f0eff */
[----:B------:R2:W-:Y:S01]  /*26f0*/  STL.64 [R1+0x3f8], R6 ;  /* 0x0003f80601007387 */ /* 0x0005e20000100a00 */
[C---:B------:R-:W-:Y:S02]  /*2700*/  LEA R92, R127.reuse, R90, 0x1 ;  /* 0x0000005a7f5c7211 */ /* 0x040fe400078e08ff */
[-C--:B-1----:R-:W-:Y:S01]  /*2710*/  LEA R10, P3, R56, R3.reuse, 0x1 ;  /* 0x00000003380a7211 */ /* 0x082fe200078608ff */
[----:B------:R1:W-:Y:S01]  /*2720*/  STL.64 [R1+0x3f0], R12 ;  /* 0x0003f00c01007387 */ /* 0x0003e20000100a00 */
[----:B------:R-:W-:Y:S02]  /*2730*/  LEA R94, R127, R92, 0x1 ;  /* 0x0000005c7f5e7211 */ /* 0x000fe400078e08ff */
[----:B0-----:R-:W-:Y:S02]  /*2740*/  LEA R8, P4, R58, R3, 0x1 ;  /* 0x000000033a087211 */ /* 0x001fe400078808ff */
[----:B------:R-:W-:-:S02]  /*2750*/  LEA.HI.X.SX32 R11, R56, R5, 0x1, P3 ;  /* 0x00000005380b7211 */ /* 0x000fc400018f0eff */
[----:B--2---:R-:W-:Y:S02]  /*2760*/  LEA R6, P5, R60, R3, 0x1 ;  /* 0x000000033c067211 */ /* 0x004fe400078a08ff */
[-C--:B------:R-:W-:Y:S01]  /*2770*/  LEA.HI.X.SX32 R9, R58, R5.reuse, 0x1, P4 ;  /* 0x000000053a097211 */ /* 0x080fe200020f0eff */
        /* <DEDUP_REMOVED lines=8> */
[-C--:B0-----:R-:W-:Y:S01]  /*2800*/  LEA R10, P3, R64, R3.reuse, 0x1 ;  /* 0x00000003400a7211 */ /* 0x081fe200078608ff */
[----:B------:R0:W-:Y:S01]  /*2810*/  STL.64 [R1+0x3c8], R12 ;  /* 0x0003c80c01007387 */ /* 0x0001e20000100a00 */
[----:B------:R-:W-:Y:S02]  /*2820*/  LEA R100, R127, R98, 0x1 ;  /* 0x000000627f647211 */ /* 0x000fe400078e08ff */
[----:B-1----:R-:W-:Y:S02]  /*2830*/  LEA R8, P4, R66, R3, 0x1 ;  /* 0x0000000342087211 */ /* 0x002fe400078808ff */
[----:B------:R-:W-:Y:S02]  /*2840*/  LEA.HI.X.SX32 R11, R64, R5, 0x1, P3 ;  /* 0x00000005400b7211 */ /* 0x000fe400018f0eff */
[----:B--2---:R-:W-:Y:S02]  /*2850*/  LEA R6, P5, R68, R3, 0x1 ;  /* 0x0000000344067211 */ /* 0x004fe400078a08ff */
[-C--:B------:R-:W-:Y:S01]  /*2860*/  LEA.HI.X.SX32 R9, R66, R5.reuse, 0x1, P4 ;  /* 0x0000000542097211 */ /* 0x080fe200020f0eff */
[----:B------:R1:W-:Y:S01]  /*2870*/  STL.64 [R1+0x3c0], R10 ;  /* 0x0003c00a01007387 */ /* 0x0003e20000100a00 */
[----:B------:R-:W-:-:S02]  /*2880*/  LEA.HI.X.SX32 R7, R68, R5, 0x1, P5 ;  /* 0x0000000544077211 */ /* 0x000fc400028f0eff */
[C---:B0-----:R-:W-:Y:S01]  /*2890*/  LEA R12, P2, R70.reuse, R3, 0x1 ;  /* 0x00000003460c7211 */ /* 0x041fe200078408ff */
[----:B------:R0:W-:Y:S01]  /*28a0*/  STL.64 [R1+0x3b8], R8 ;  /* 0x0003b80801007387 */ /* 0x0001e20000100a00 */
[C---:B------:R-:W-:Y:S02]  /*28b0*/  LEA R102, R127.reuse, R100, 0x1 ;  /* 0x000000647f667211 */ /* 0x040fe400078e08ff */
[----:B------:R-:W-:Y:S01]  /*28c0*/  LEA.HI.X.SX32 R13, R70, R5, 0x1, P2 ;  /* 0x00000005460d7211 */ /* 0x000fe200010f0eff */
[----:B------:R2:W-:Y:S01]  /*28d0*/  STL.64 [R1+0x3b0], R6 ;  /* 0x0003b00601007387 */ /* 0x0005e20000100a00 */
[C---:B------:R-:W-:Y:S02]  /*28e0*/  LEA R104, R127.reuse, R102, 0x1 ;  /* 0x000000667f687211 */ /* 0x040fe400078e08ff */
[----:B-1----:R-:W-:Y:S01]  /*28f0*/  LEA R10, P3, R72, R3, 0x1 ;  /* 0x00000003480a7211 */ /* 0x002fe200078608ff */
[----:B------:R1:W-:Y:S01]  /*2900*/  STL.64 [R1+0x3a8], R12 ;  /* 0x0003a80c01007387 */ /* 0x0003e20000100a00 */
[----:B------:R-:W-:-:S02]  /*2910*/  LEA R106, R127, R104, 0x1 ;  /* 0x000000687f6a7211 */ /* 0x000fc400078e08ff */
[----:B0-----:R-:W-:Y:S02]  /*2920*/  LEA R8, P4, R74, R3, 0x1 ;  /* 0x000000034a087211 */ /* 0x001fe400078808ff */
[----:B------:R-:W-:Y:S02]  /*2930*/  LEA.HI.X.SX32 R11, R72, R5, 0x1, P3 ;  /* 0x00000005480b7211 */ /* 0x000fe400018f0eff */
[----:B--2---:R-:W-:Y:S02]  /*2940*/  LEA R6, P5, R76, R3, 0x1 ;  /* 0x000000034c067211 */ /* 0x004fe400078a08ff */
[-C--:B------:R-:W-:Y:S01]  /*2950*/  LEA.HI.X.SX32 R9, R74, R5.reuse, 0x1, P4 ;  /* 0x000000054a097211 */ /* 0x080fe200020f0eff */
[----:B------:R0:W-:Y:S01]  /*2960*/  STL.64 [R1+0x3a0], R10 ;  /* 0x0003a00a01007387 */ /* 0x0001e20000100a00 */
[----:B------:R-:W-:Y:S02]  /*2970*/  LEA.HI.X.SX32 R7, R76, R5, 0x1, P5 ;  /* 0x000000054c077211 */ /* 0x000fe400028f0eff */
[----:B-1----:R-:W-:Y:S01]  /*2980*/  LEA R12, P2, R78, R3, 0x1 ;  /* 0x000000034e0c7211 */ /* 0x002fe200078408ff */
[----:B------:R1:W-:Y:S01]  /*2990*/  STL.64 [R1+0x398], R8 ;  /* 0x0003980801007387 */ /* 0x0003e20000100a00 */
[----:B------:R-:W-:-:S02]  /*29a0*/  LEA R108, R127, R106, 0x1 ;  /* 0x0000006a7f6c7211 */ /* 0x000fc400078e08ff */
[----:B------:R-:W-:Y:S01]  /*29b0*/  LEA.HI.X.SX32 R13, R78, R5, 0x1, P2 ;  /* 0x000000054e0d7211 */ /* 0x000fe200010f0eff */
[----:B------:R2:W-:Y:S01]  /*29c0*/  STL.64 [R1+0x390], R6 ;  /* 0x0003900601007387 */ /* 0x0005e20000100a00 */
[C---:B------:R-:W-:Y:S02]  /*29d0*/  LEA R110, R127.reuse, R108, 0x1 ;  /* 0x0000006c7f6e7211 */ /* 0x040fe400078e08ff */
[-C--:B0-----:R-:W-:Y:S01]  /*29e0*/  LEA R10, P3, R80, R3.reuse, 0x1 ;  /* 0x00000003500a7211 */ /* 0x081fe200078608ff */
[----:B------:R0:W-:Y:S01]  /*29f0*/  STL.64 [R1+0x388], R12 ;  /* 0x0003880c01007387 */ /* 0x0001e20000100a00 */
[----:B------:R-:W-:Y:S02]  /*2a00*/  LEA R112, R127, R110, 0x1 ;  /* 0x0000006e7f707211 */ /* 0x000fe400078e08ff */
[----:B-1----:R-:W-:Y:S02]  /*2a10*/  LEA R8, P4, R82, R3, 0x1 ;  /* 0x0000000352087211 */ /* 0x002fe400078808ff */
[----:B------:R-:W-:-:S02]  /*2a20*/  LEA.HI.X.SX32 R11, R80, R5, 0x1, P3 ;  /* 0x00000005500b7211 */ /* 0x000fc400018f0eff */
[----:B--2---:R-:W-:Y:S02]  /*2a30*/  LEA R6, P5, R84, R3, 0x1 ;  /* 0x0000000354067211 */ /* 0x004fe400078a08ff */
[-C--:B------:R-:W-:Y:S01]  /*2a40*/  LEA.HI.X.SX32 R9, R82, R5.reuse, 0x1, P4 ;  /* 0x0000000552097211 */ /* 0x080fe200020f0eff */
[----:B------:R1:W-:Y:S01]  /*2a50*/  STL.64 [R1+0x380], R10 ;  /* 0x0003800a01007387 */ /* 0x0003e20000100a00 */
[----:B------:R-:W-:Y:S02]  /*2a60*/  LEA.HI.X.SX32 R7, R84, R5, 0x1, P5 ;  /* 0x0000000554077211 */ /* 0x000fe400028f0eff */
[C---:B0-----:R-:W-:Y:S01]  /*2a70*/  LEA R12, P2, R86.reuse, R3, 0x1 ;  /* 0x00000003560c7211 */ /* 0x041fe200078408ff */
[----:B------:R0:W-:Y:S01]  /*2a80*/  STL.64 [R1+0x378], R8 ;  /* 0x0003780801007387 */ /* 0x0001e20000100a00 */
[C---:B------:R-:W-:Y:S02]  /*2a90*/  LEA R114, R127.reuse, R112, 0x1 ;  /* 0x000000707f727211 */ /* 0x040fe400078e08ff */
[----:B------:R-:W-:Y:S01]  /*2aa0*/  LEA.HI.X.SX32 R13, R86, R5, 0x1, P2 ;  /* 0x00000005560d7211 */ /* 0x000fe200010f0eff */
[----:B------:R2:W-:Y:S01]  /*2ab0*/  STL.64 [R1+0x370], R6 ;  /* 0x0003700601007387 */ /* 0x0005e20000100a00 */
[----:B------:R-:W-:-:S02]  /*2ac0*/  LEA R116, R127, R114, 0x1 ;  /* 0x000000727f747211 */ /* 0x000fc400078e08ff */
[-C--:B-1----:R-:W-:Y:S01]  /*2ad0*/  LEA R10, P3, R88, R3.reuse, 0x1 ;  /* 0x00000003580a7211 */ /* 0x082fe200078608ff */
[----:B------:R1:W-:Y:S01]  /*2ae0*/  STL.64 [R1+0x368], R12 ;  /* 0x0003680c01007387 */ /* 0x0003e20000100a00 */
[----:B------:R-:W-:Y:S02]  /*2af0*/  LEA R118, R127, R116, 0x1 ;  /* 0x000000747f767211 */ /* 0x000fe400078e08ff */
[----:B0-----:R-:W-:Y:S02]  /*2b00*/  LEA R8, P4, R90, R3, 0x1 ;  /* 0x000000035a087211 */ /* 0x001fe400078808ff */
[----:B------:R-:W-:Y:S02]  /*2b10*/  LEA.HI.X.SX32 R11, R88, R5, 0x1, P3 ;  /* 0x00000005580b7211 */ /* 0x000fe400018f0eff */
[----:B--2---:R-:W-:Y:S02]  /*2b20*/  LEA R6, P5, R92, R3, 0x1 ;  /* 0x000000035c067211 */ /* 0x004fe400078a08ff */
[-C--:B------:R-:W-:Y:S01]  /*2b30*/  LEA.HI.X.SX32 R9, R90, R5.reuse, 0x1, P4 ;  /* 0x000000055a097211 */ /* 0x080fe200020f0eff */
[----:B------:R0:W-:Y:S01]  /*2b40*/  STL.64 [R1+0x360], R10 ;  /* 0x0003600a01007387 */ /* 0x0001e20000100a00 */
[----:B------:R-:W-:-:S02]  /*2b50*/  LEA.HI.X.SX32 R7, R92, R5, 0x1, P5 ;  /* 0x000000055c077211 */ /* 0x000fc400028f0eff */
[C---:B-1----:R-:W-:Y:S01]  /*2b60*/  LEA R12, P2, R94.reuse, R3, 0x1 ;  /* 0x000000035e0c7211 */ /* 0x042fe200078408ff */
[----:B------:R1:W-:Y:S01]  /*2b70*/  STL.64 [R1+0x358], R8 ;  /* 0x0003580801007387 */ /* 0x0003e20000100a00 */
[C---:B------:R-:W-:Y:S02]  /*2b80*/  LEA R120, R127.reuse, R118, 0x1 ;  /* 0x000000767f787211 */ /* 0x040fe400078e08ff */
[----:B------:R-:W-:Y:S01]  /*2b90*/  LEA.HI.X.SX32 R13, R94, R5, 0x1, P2 ;  /* 0x000000055e0d7211 */ /* 0x000fe200010f0eff */
[----:B------:R2:W-:Y:S01]  /*2ba0*/  STL.64 [R1+0x350], R6 ;  /* 0x0003500601007387 */ /* 0x0005e20000100a00 */
[C---:B------:R-:W-:Y:S02]  /*2bb0*/  LEA R122, R127.reuse, R120, 0x1 ;  /* 0x000000787f7a7211 */ /* 0x040fe400078e08ff */
[----:B0-----:R-:W-:Y:S01]  /*2bc0*/  LEA R10, P3, R96, R3, 0x1 ;  /* 0x00000003600a7211 */ /* 0x001fe200078608ff */
[----:B------:R0:W-:Y:S01]  /*2bd0*/  STL.64 [R1+0x348], R12 ;  /* 0x0003480c01007387 */ /* 0x0001e20000100a00 */
[----:B------:R-:W-:-:S02]  /*2be0*/  LEA R124, R127, R122, 0x1 ;  /* 0x0000007a7f7c7211 */ /* 0x000fc400078e08ff */
[----:B-1----:R-:W-:Y:S02]  /*2bf0*/  LEA R8, P4, R98, R3, 0x1 ;  /* 0x0000000362087211 */ /* 0x002fe400078808ff */
        /* <DEDUP_REMOVED lines=22> */
[----:B------:R-:W-:Y:S02]  /*2d60*/  LEA R0, R127, R2, 0x1 ;  /* 0x000000027f007211 */ /* 0x000fe400078e08ff */
[----:B------:R-:W-:Y:S01]  /*2d70*/  LEA.HI.X.SX32 R13, R110, R5, 0x1, P2 ;  /* 0x000000056e0d7211 */ /* 0x000fe200010f0eff */
[----:B------:R2:W-:Y:S01]  /*2d80*/  STL.64 [R1+0x310], R6 ;  /* 0x0003100601007387 */ /* 0x0005e20000100a00 */
[----:B0-----:R-:W-:-:S03]  /*2d90*/  LEA R10, P3, R112, R3, 0x1 ;  /* 0x00000003700a7211 */ /* 0x001fc600078608ff */
[----:B------:R0:W-:Y:S01]  /*2da0*/  STL.64 [R1+0x308], R12 ;  /* 0x0003080c01007387 */ /* 0x0001e20000100a00 */
[----:B-1----:R-:W-:Y:S02]  /*2db0*/  LEA R8, P4, R114, R3, 0x1 ;  /* 0x0000000372087211 */ /* 0x002fe400078808ff */
[----:B------:R-:W-:Y:S02]  /*2dc0*/  LEA.HI.X.SX32 R11, R112, R5, 0x1, P3 ;  /* 0x00000005700b7211 */ /* 0x000fe400018f0eff */
[----:B--2---:R-:W-:Y:S02]  /*2dd0*/  LEA R6, P5, R116, R3, 0x1 ;  /* 0x0000000374067211 */ /* 0x004fe400078a08ff */
[-C--:B------:R-:W-:Y:S01]  /*2de0*/  LEA.HI.X.SX32 R9, R114, R5.reuse, 0x1, P4 ;  /* 0x0000000572097211 */ /* 0x080fe200020f0eff */
[----:B------:R1:W-:Y:S01]  /*2df0*/  STL.64 [R1+0x300], R10 ;  /* 0x0003000a01007387 */ /* 0x0003e20000100a00 */
[----:B------:R-:W-:Y:S02]  /*2e00*/  LEA.HI.X.SX32 R7, R116, R5, 0x1, P5 ;  /* 0x0000000574077211 */ /* 0x000fe400028f0eff */
[C---:B0-----:R-:W-:Y:S01]  /*2e10*/  LEA R12, P2, R118.reuse, R3, 0x1 ;  /* 0x00000003760c7211 */ /* 0x041fe200078408ff */
[----:B------:R0:W-:Y:S03]  /*2e20*/  STL.64 [R1+0x2f8], R8 ;  /* 0x0002f80801007387 */ /* 0x0001e60000100a00 */
[----:B------:R-:W-:Y:S01]  /*2e30*/  LEA.HI.X.SX32 R13, R118, R5, 0x1, P2 ;  /* 0x00000005760d7211 */ /* 0x000fe200010f0eff */
[----:B------:R2:W-:Y:S01]  /*2e40*/  STL.64 [R1+0x2f0], R6 ;  /* 0x0002f00601007387 */ /* 0x0005e20000100a00 */
[----:B-1----:R-:W-:-:S03]  /*2e50*/  LEA R10, P3, R120, R3, 0x1 ;  /* 0x00000003780a7211 */ /* 0x002fc600078608ff */
[----:B------:R1:W-:Y:S01]  /*2e60*/  STL.64 [R1+0x2e8], R12 ;  /* 0x0002e80c01007387 */ /* 0x0003e20000100a00 */
[----:B0-----:R-:W-:Y:S02]  /*2e70*/  LEA R8, P4, R122, R3, 0x1 ;  /* 0x000000037a087211 */ /* 0x001fe400078808ff */
[----:B------:R-:W-:Y:S02]  /*2e80*/  LEA.HI.X.SX32 R11, R120, R5, 0x1, P3 ;  /* 0x00000005780b7211 */ /* 0x000fe400018f0eff */
[----:B--2---:R-:W-:Y:S02]  /*2e90*/  LEA R6, P5, R124, R3, 0x1 ;  /* 0x000000037c067211 */ /* 0x004fe400078a08ff */
[-C--:B------:R-:W-:Y:S01]  /*2ea0*/  LEA.HI.X.SX32 R9, R122, R5.reuse, 0x1, P4 ;  /* 0x000000057a097211 */ /* 0x080fe200020f0eff */
[----:B------:R0:W-:Y:S01]  /*2eb0*/  STL.64 [R1+0x2e0], R10 ;  /* 0x0002e00a01007387 */ /* 0x0001e20000100a00 */
[----:B------:R-:W-:Y:S02]  /*2ec0*/  LEA.HI.X.SX32 R7, R124, R5, 0x1, P5 ;  /* 0x000000057c077211 */ /* 0x000fe400028f0eff */
[C---:B-1----:R-:W-:Y:S01]  /*2ed0*/  LEA R12, P2, R126.reuse, R3, 0x1 ;  /* 0x000000037e0c7211 */ /* 0x042fe200078408ff */
[----:B------:R1:W-:Y:S03]  /*2ee0*/  STL.64 [R1+0x2d8], R8 ;  /* 0x0002d80801007387 */ /* 0x0003e60000100a00 */
[----:B------:R-:W-:Y:S01]  /*2ef0*/  LEA.HI.X.SX32 R13, R126, R5, 0x1, P2 ;  /* 0x000000057e0d7211 */ /* 0x000fe200010f0eff */
[----:B------:R2:W-:Y:S01]  /*2f00*/  STL.64 [R1+0x2d0], R6 ;  /* 0x0002d00601007387 */ /* 0x0005e20000100a00 */
[----:B0-----:R-:W-:-:S03]  /*2f10*/  LEA R10, P3, R4, R3, 0x1 ;  /* 0x00000003040a7211 */ /* 0x001fc600078608ff */
[----:B------:R-:W-:Y:S01]  /*2f20*/  STL.64 [R1+0x2c8], R12 ;  /* 0x0002c80c01007387 */ /* 0x000fe20000100a00 */
[----:B-1----:R-:W-:Y:S02]  /*2f30*/  LEA R8, P4, R2, R3, 0x1 ;  /* 0x0000000302087211 */ /* 0x002fe400078808ff */
[----:B------:R-:W-:Y:S02]  /*2f40*/  LEA.HI.X.SX32 R11, R4, R5, 0x1, P3 ;  /* 0x00000005040b7211 */ /* 0x000fe400018f0eff */
[----:B--2---:R-:W-:Y:S02]  /*2f50*/  LEA R6, P5, R0, R3, 0x1 ;  /* 0x0000000300067211 */ /* 0x004fe400078a08ff */
[-C--:B------:R-:W-:Y:S01]  /*2f60*/  LEA.HI.X.SX32 R9, R2, R5.reuse, 0x1, P4 ;  /* 0x0000000502097211 */ /* 0x080fe200020f0eff */
[----:B------:R-:W-:Y:S01]  /*2f70*/  STL.64 [R1+0x2c0], R10 ;  /* 0x0002c00a01007387 */ /* 0x000fe20000100a00 */
[----:B------:R-:W-:Y:S02]  /*2f80*/  LEA.HI.X.SX32 R7, R0, R5, 0x1, P5 ;  /* 0x0000000500077211 */ /* 0x000fe400028f0eff */
[----:B------:R-:W-:Y:S01]  /*2f90*/  MOV R3, 0x3f800000 ;  /* 0x3f80000000037802 */ /* 0x000fe20000000f00 */
[----:B------:R-:W-:Y:S01]  /*2fa0*/  STL.64 [R1+0x2b8], R8 ;  /* 0x0002b80801007387 */ /* 0x000fe20000100a00 */
[----:B------:R-:W-:-:S02]  /*2fb0*/  MOV R4, 0x3f800000 ;  /* 0x3f80000000047802 */ /* 0x000fc40000000f00 */
[----:B------:R-:W-:Y:S01]  /*2fc0*/  MOV R2, 0xff800000 ;  /* 0xff80000000027802 */ /* 0x000fe20000000f00 */
[----:B------:R0:W-:Y:S01]  /*2fd0*/  STL.64 [R1+0x2b0], R6 ;  /* 0x0002b00601007387 */ /* 0x0001e20000100a00 */
[----:B------:R-:W-:Y:S02]  /*2fe0*/  MOV R5, RZ ;  /* 0x000000ff00057202 */ /* 0x000fe40000000f00 */
[----:B------:R-:W-:Y:S01]  /*2ff0*/  MOV R0, RZ ;  /* 0x000000ff00007202 */ /* 0x000fe20000000f00 */
[----:B------:R-:W-:Y:S04]  /*3000*/  STL [R1+0x70], R3 ;  /* 0x0000700301007387 */ /* 0x000fe80000100800 */
[----:B------:R1:W-:Y:S01]  /*3010*/  STL [R1+0x60], R4 ;  /* 0x0000600401007387 */ /* 0x0003e20000100800 */
[----:B0-----:R-:W0:Y:S01]  /*3020*/  LDC R7, c[0x0][0x268] ;  /* 0x00009a00ff077b82 */ /* 0x001e220000000800 */
[----:B------:R-:W-:-:S05]  /*3030*/  MOV R6, 0x3f800000 ;  /* 0x3f80000000067802 */ /* 0x000fca0000000f00 */
[----:B------:R2:W-:Y:S01]  /*3040*/  STL [R1+0x5c], R6 ;  /* 0x00005c0601007387 */ /* 0x0005e20000100800 */
[----:B-1----:R-:W-:-:S03]  /*3050*/  MOV R4, 0xff800000 ;  /* 0xff80000000047802 */ /* 0x002fc60000000f00 */
[----:B------:R1:W-:Y:S01]  /*3060*/  STL [R1+0x58], R3 ;  /* 0x0000580301007387 */ /* 0x0003e20000100800 */
[----:B--2---:R-:W-:Y:S02]  /*3070*/  MOV R6, 0xff800000 ;  /* 0xff80000000067802 */ /* 0x004fe40000000f00 */
[----:B-1----:R-:W-:Y:S02]  /*3080*/  MOV R3, 0xff800000 ;  /* 0xff80000000037802 */ /* 0x002fe40000000f00 */
[C---:B0-----:R-:W-:Y:S01]  /*3090*/  SHF.L.U32 R218, R7.reuse, 0x1, RZ ;  /* 0x0000000107da7819 */ /* 0x041fe200000006ff */
[C---:B------:R-:W-:Y:S01]  /*30a0*/  IMAD R74, R7.reuse, 0x42, RZ ;  /* 0x00000042074a7824 */ /* 0x040fe200078e02ff */
[CC--:B------:R-:W-:Y:S01]  /*30b0*/  LEA RZ, P0, R7.reuse, R220.reuse, 0x2 ;  /* 0x000000dc07ff7211 */ /* 0x0c0fe200078010ff */
[C---:B------:R-:W-:Y:S01]  /*30c0*/  IMAD R52, R7.reuse, 0x22, RZ ;  /* 0x0000002207347824 */ /* 0x040fe200078e02ff */
[-C--:B------:R-:W-:Y:S01]  /*30d0*/  IADD3 R224, P1, R218, R220.reuse, RZ ;  /* 0x000000dcdae07210 */ /* 0x080fe20007f3e0ff */
[C---:B------:R-:W-:Y:S01]  /*30e0*/  IMAD R70, R7.reuse, 0x44, RZ ;  /* 0x0000004407467824 */ /* 0x040fe200078e02ff */
[C---:B------:R-:W-:Y:S01]  /*30f0*/  LEA R56, R7.reuse, R7, 0x5 ;  /* 0x0000000707387211 */ /* 0x040fe200078e28ff */
[C---:B------:R-:W-:Y:S01]  /*3100*/  IMAD R68, R7.reuse, 0x46, RZ ;  /* 0x0000004607447824 */ /* 0x040fe200078e02ff */
[-C--:B------:R-:W-:Y:S01]  /*3110*/  IADD3 R234, P2, R74, R220.reuse, RZ ;  /* 0x000000dc4aea7210 */ /* 0x080fe20007f5e0ff */
[C---:B------:R-:W-:Y:S01]  /*3120*/  IMAD R46, R7.reuse, 0x12, RZ ;  /* 0x00000012072e7824 */ /* 0x040fe200078e02ff */
[----:B------:R-:W-:Y:S01]  /*3130*/  LEA.HI.X.SX32 R219, R218, R221, 0x1, P0 ;  /* 0x000000dddadb7211 */ /* 0x000fe200000f0eff */
[C---:B------:R-:W-:Y:S01]  /*3140*/  IMAD R44, R7.reuse, 0x24, RZ ;  /* 0x00000024072c7824 */ /* 0x040fe200078e02ff */
[C---:B------:R-:W-:Y:S01]  /*3150*/  LEA R54, R7.reuse, R7, 0x4 ;  /* 0x0000000707367211 */ /* 0x040fe200078e20ff */
[C---:B------:R-:W-:Y:S01]  /*3160*/  IMAD R50, R7.reuse, 0x23, RZ ;  /* 0x0000002307327824 */ /* 0x040fe200078e02ff */
[-C--:B------:R-:W-:Y:S01]  /*3170*/  IADD3 R228, P0, R52, R220.reuse, RZ ;  /* 0x000000dc34e47210 */ /* 0x080fe20007f1e0ff */
[C---:B------:R-:W-:Y:S01]  /*3180*/  IMAD R66, R7.reuse, 0x48, RZ ;  /* 0x0000004807427824 */ /* 0x040fe200078e02ff */
[-C--:B------:R-:W-:Y:S01]  /*3190*/  IADD3 R222, P3, R70, R220.reuse, RZ ;  /* 0x000000dc46de7210 */ /* 0x080fe20007f7e0ff */
[C---:B------:R-:W-:Y:S01]  /*31a0*/  IMAD R64, R7.reuse, 0x4a, RZ ;  /* 0x0000004a07407824 */ /* 0x040fe200078e02ff */
[CC--:B------:R-:W-:Y:S01]  /*31b0*/  LEA.HI.X.SX32 R225, R7.reuse, R221.reuse, 0x1, P1 ;  /* 0x000000dd07e17211 */ /* 0x0c0fe200008f0eff */
[C---:B------:R-:W-:Y:S01]  /*31c0*/  IMAD R38, R7.reuse, 0x26, RZ ;  /* 0x0000002607267824 */ /* 0x040fe200078e02ff */
[-C--:B------:R-:W-:Y:S01]  /*31d0*/  LEA.HI.X.SX32 R235, R56, R221.reuse, 0x1, P2 ;  /* 0x000000dd38eb7211 */ /* 0x080fe200010f0eff */
[C---:B------:R-:W-:Y:S01]  /*31e0*/  IMAD R58, R7.reuse, 0x4c, RZ ;  /* 0x0000004c073a7824 */ /* 0x040fe200078e02ff */
[-C--:B------:R-:W-:Y:S01]  /*31f0*/  LEA.HI.X.SX32 R229, R54, R221.reuse, 0x1, P0 ;  /* 0x000000dd36e57211 */ /* 0x080fe200000f0eff */
[----:B------:R0:W-:Y:S01]  /*3200*/  STL.64 [R1+0x2a8], R224 ;  /* 0x0002a8e001007387 */ /* 0x0001e20000100a00 */
[----:B------:R-:W-:Y:S01]  /*3210*/  LEA.HI.X.SX32 R223, R52, R221, 0x1, P3 ;  /* 0x000000dd34df7211 */ /* 0x000fe200018f0eff */
[C---:B------:R-:W-:Y:S01]  /*3220*/  IMAD R55, R7.reuse, 0x4e, RZ ;  /* 0x0000004e07377824 */ /* 0x040fe200078e02ff */
[-C--:B------:R-:W-:Y:S01]  /*3230*/  IADD3 R230, P6, R68, R220.reuse, RZ ;  /* 0x000000dc44e67210 */ /* 0x080fe20007fde0ff */
[----:B------:R-:W-:Y:S01]  /*3240*/  STL.64 [R1+0x1b8], R234 ;  /* 0x0001b8ea01007387 */ /* 0x000fe20000100a00 */
[C---:B------:R-:W-:Y:S01]  /*3250*/  LEA R47, R7.reuse, R7, 0x3 ;  /* 0x00000007072f7211 */ /* 0x040fe200078e18ff */
[C---:B------:R-:W-:Y:S01]  /*3260*/  IMAD R41, R7.reuse, 0x25, RZ ;  /* 0x0000002507297824 */ /* 0x040fe200078e02ff */
[-C--:B------:R-:W-:Y:S01]  /*3270*/  LEA.HI.X.SX32 R231, R50, R221.reuse, 0x1, P6 ;  /* 0x000000dd32e77211 */ /* 0x080fe200030f0eff */
[----:B------:R1:W-:Y:S01]  /*3280*/  STL.64 [R1+0x238], R228 ;  /* 0x000238e401007387 */ /* 0x0003e20000100a00 */
[C---:B------:R-:W-:Y:S01]  /*3290*/  SHF.L.U32 R216, R7.reuse, 0x2, RZ ;  /* 0x0000000207d87819 */ /* 0x040fe200000006ff */
[C---:B------:R-:W-:Y:S01]  /*32a0*/  IMAD R40, R7.reuse, 0x13, RZ ;  /* 0x0000001307287824 */ /* 0x040fe200078e02ff */
[CC--:B------:R-:W-:Y:S01]  /*32b0*/  LEA RZ, P4, R7.reuse, R220.reuse, 0x3 ;  /* 0x000000dc07ff7211 */ /* 0x0c0fe200078818ff */
[----:B------:R2:W-:Y:S01]  /*32c0*/  STL.64 [R1+0x1b0], R222 ;  /* 0x0001b0de01007387 */ /* 0x0005e20000100a00 */
[-C--:B------:R-:W-:Y:S01]  /*32d0*/  IADD3 R232, P5, R66, R220.reuse, RZ ;  /* 0x000000dc42e87210 */ /* 0x080fe20007fbe0ff */
[C---:B------:R-:W-:Y:S01]  /*32e0*/  IMAD R36, R7.reuse, 0x27, RZ ;  /* 0x0000002707247824 */ /* 0x040fe200078e02ff */
[-C--:B0-----:R-:W-:Y:S01]  /*32f0*/  IADD3 R224, P1, R64, R220.reuse, RZ ;  /* 0x000000dc40e07210 */ /* 0x081fe20007f3e0ff */
[----:B------:R0:W-:Y:S01]  /*3300*/  STL.64 [R1+0x1a8], R230 ;  /* 0x0001a8e601007387 */ /* 0x0001e20000100a00 */
[-C--:B------:R-:W-:Y:S01]  /*3310*/  LEA.HI.X.SX32 R217, R216, R221.reuse, 0x1, P4 ;  /* 0x000000ddd8d97211 */ /* 0x080fe200020f0eff */
[C---:B------:R-:W-:Y:S01]  /*3320*/  IMAD R31, R7.reuse, 0xa, RZ ;  /* 0x0000000a071f7824 */ /* 0x040fe200078e02ff */
[-C--:B------:R-:W-:Y:S01]  /*3330*/  IADD3 R226, P4, R58, R220.reuse, RZ ;  /* 0x000000dc3ae27210 */ /* 0x080fe20007f9e0ff */
[C---:B------:R-:W-:Y:S01]  /*3340*/  IMAD R30, R7.reuse, 0x14, RZ ;  /* 0x00000014071e7824 */ /* 0x040fe200078e02ff */
[-C--:B-1----:R-:W-:Y:S01]  /*3350*/  IADD3 R228, P0, R46, R220.reuse, RZ ;  /* 0x000000dc2ee47210 */ /* 0x082fe20007f1e0ff */
[----:B------:R-:W-:Y:S01]  /*3360*/  IMAD R28, R7, 0x28, RZ ;  /* 0x00000028071c7824 */ /* 0x000fe200078e02ff */
[-C--:B------:R-:W-:Y:S01]  /*3370*/  IADD3 R234, P2, R55, R220.reuse, RZ ;  /* 0x000000dc37ea7210 */ /* 0x080fe20007f5e0ff */
[C---:B------:R-:W-:Y:S01]  /*3380*/  IMAD R49, R7.reuse, 0x50, RZ ;  /* 0x0000005007317824 */ /* 0x040fe200078e02ff */
[-C--:B--2---:R-:W-:Y:S01]  /*3390*/  IADD3 R222, P3, R44, R220.reuse, RZ ;  /* 0x000000dc2cde7210 */ /* 0x084fe20007f7e0ff */
[----:B------:R-:W-:Y:S01]  /*33a0*/  IMAD R48, R7, 0x52, RZ ;  /* 0x0000005207307824 */ /* 0x000fe200078e02ff */
[-C--:B------:R-:W-:Y:S01]  /*33b0*/  LEA.HI.X.SX32 R229, R47, R221.reuse, 0x1, P0 ;  /* 0x000000dd2fe57211 */ /* 0x080fe200000f0eff */
[C---:B------:R-:W-:Y:S01]  /*33c0*/  IMAD R22, R7.reuse, 0x2a, RZ ;  /* 0x0000002a07167824 */ /* 0x040fe200078e02ff */
[-C--:B------:R-:W-:Y:S01]  /*33d0*/  LEA.HI.X.SX32 R223, R46, R221.reuse, 0x1, P3 ;  /* 0x000000dd2edf7211 */ /* 0x080fe200018f0eff */
[----:B------:R-:W-:Y:S01]  /*33e0*/  IMAD R43, R7, 0x54, RZ ;  /* 0x00000054072b7824 */ /* 0x000fe200078e02ff */
[-C--:B------:R-:W-:Y:S01]  /*33f0*/  LEA.HI.X.SX32 R233, R44, R221.reuse, 0x1, P5 ;  /* 0x000000dd2ce97211 */ /* 0x080fe200028f0eff */
[----:B------:R1:W-:Y:S01]  /*3400*/  STL.64 [R1+0x278], R228 ;  /* 0x000278e401007387 */ /* 0x0003e20000100a00 */
[-C--:B------:R-:W-:Y:S01]  /*3410*/  LEA.HI.X.SX32 R225, R41, R221.reuse, 0x1, P1 ;  /* 0x000000dd29e17211 */ /* 0x080fe200008f0eff */
[C---:B------:R-:W-:Y:S01]  /*3420*/  IMAD R35, R7.reuse, 0x29, RZ ;  /* 0x0000002907237824 */ /* 0x040fe200078e02ff */
[-C--:B------:R-:W-:Y:S01]  /*3430*/  LEA.HI.X.SX32 R227, R38, R221.reuse, 0x1, P4 ;  /* 0x000000dd26e37211 */ /* 0x080fe200020f0eff */
[----:B------:R2:W-:Y:S01]  /*3440*/  STL.64 [R1+0x230], R222 ;  /* 0x000230de01007387 */ /* 0x0005e20000100a00 */
[----:B------:R-:W-:Y:S01]  /*3450*/  LEA.HI.X.SX32 R235, R36, R221, 0x1, P2 ;  /* 0x000000dd24eb7211 */ /* 0x000fe200010f0eff */
[C---:B------:R-:W-:Y:S01]  /*3460*/  IMAD R37, R7.reuse, 0x15, RZ ;  /* 0x0000001507257824 */ /* 0x040fe200078e02ff */
[-C--:B------:R-:W-:Y:S01]  /*3470*/  LEA R33, R7, R7.reuse, 0x2 ;  /* 0x0000000707217211 */ /* 0x080fe200078e10ff */
[----:B------:R3:W-:Y:S01]  /*3480*/  STL.64 [R1+0x1a0], R232 ;  /* 0x0001a0e801007387 */ /* 0x0007e20000100a00 */
[-C--:B0-----:R-:W-:Y:S01]  /*3490*/  IADD3 R230, P6, R49, R220.reuse, RZ ;  /* 0x000000dc31e67210 */ /* 0x081fe20007fde0ff */
[C---:B------:R-:W-:Y:S01]  /*34a0*/  IMAD R42, R7.reuse, 0x56, RZ ;  /* 0x00000056072a7824 */ /* 0x040fe200078e02ff */
[C---:B------:R-:W-:Y:S01]  /*34b0*/  LEA R63, R7.reuse, R7, 0x1 ;  /* 0x00000007073f7211 */ /* 0x040fe200078e08ff */
[----:B------:R0:W-:Y:S01]  /*34c0*/  STL.64 [R1+0x198], R224 ;  /* 0x000198e001007387 */ /* 0x0001e20000100a00 */
[-C--:B-1----:R-:W-:Y:S01]  /*34d0*/  IADD3 R228, P0, R48, R220.reuse, RZ ;  /* 0x000000dc30e47210 */ /* 0x082fe20007f1e0ff */
[C---:B------:R-:W-:Y:S01]  /*34e0*/  IMAD R16, R7.reuse, 0x16, RZ ;  /* 0x0000001607107824 */ /* 0x040fe200078e02ff */
[-C--:B------:R-:W-:Y:S01]  /*34f0*/  LEA.HI.X.SX32 R231, R28, R221.reuse, 0x1, P6 ;  /* 0x000000dd1ce77211 */ /* 0x080fe200030f0eff */
[C---:B------:R-:W-:Y:S01]  /*3500*/  IMAD R14, R7.reuse, 0x2c, RZ ;  /* 0x0000002c070e7824 */ /* 0x040fe200078e02ff */
[-C--:B--2---:R-:W-:Y:S01]  /*3510*/  IADD3 R222, P3, R38, R220.reuse, RZ ;  /* 0x000000dc26de7210 */ /* 0x084fe20007f7e0ff */
[----:B------:R-:W-:Y:S01]  /*3520*/  IMAD R45, R7, 0x2b, RZ ;  /* 0x0000002b072d7824 */ /* 0x000fe200078e02ff */
[-C--:B------:R-:W-:Y:S01]  /*3530*/  LEA.HI.X.SX32 R229, R35, R221.reuse, 0x1, P0 ;  /* 0x000000dd23e57211 */ /* 0x080fe200000f0eff */
[C---:B------:R-:W-:Y:S01]  /*3540*/  IMAD R53, R7.reuse, 0xb, RZ ;  /* 0x0000000b07357824 */ /* 0x040fe200078e02ff */
[-C--:B------:R-:W-:Y:S01]  /*3550*/  LEA.HI.X.SX32 R223, R40, R221.reuse, 0x1, P3 ;  /* 0x000000dd28df7211 */ /* 0x080fe200018f0eff */
[----:B------:R-:W-:Y:S01]  /*3560*/  IMAD R34, R7, 0x58, RZ ;  /* 0x0000005807227824 */ /* 0x000fe200078e02ff */
[-C--:B---3--:R-:W-:Y:S01]  /*3570*/  IADD3 R232, P5, R43, R220.reuse, RZ ;  /* 0x000000dc2be87210 */ /* 0x088fe20007fbe0ff */
[C---:B------:R-:W-:Y:S01]  /*3580*/  IMAD R32, R7.reuse, 0x5a, RZ ;  /* 0x0000005a07207824 */ /* 0x040fe200078e02ff */
[-C--:B0-----:R-:W-:Y:S01]  /*3590*/  IADD3 R224, P1, R42, R220.reuse, RZ ;  /* 0x000000dc2ae07210 */ /* 0x081fe20007f3e0ff */
[----:B------:R0:W-:Y:S01]  /*35a0*/  STL.64 [R1+0x228], R222 ;  /* 0x000228de01007387 */ /* 0x0001e20000100a00 */
[-C--:B------:R-:W-:Y:S01]  /*35b0*/  LEA.HI.X.SX32 R233, R22, R221.reuse, 0x1, P5 ;  /* 0x000000dd16e97211 */ /* 0x080fe200028f0eff */
[----:B------:R-:W-:Y:S01]  /*35c0*/  IMAD R8, R7, 0x2e, RZ ;  /* 0x0000002e07087824 */ /* 0x000fe200078e02ff */
[----:B------:R-:W-:Y:S01]  /*35d0*/  LEA.HI.X.SX32 R225, R45, R221, 0x1, P1 ;  /* 0x000000dd2de17211 */ /* 0x000fe200008f0eff */
[----:B------:R1:W-:Y:S01]  /*35e0*/  STL.64 [R1+0x190], R226 ;  /* 0x000190e201007387 */ /* 0x0003e20000100a00 */
[C---:B------:R-:W-:Y:S01]  /*35f0*/  IMAD R60, R7.reuse, 0x2d, RZ ;  /* 0x0000002d073c7824 */ /* 0x040fe200078e02ff */
[CC--:B------:R-:W-:Y:S01]  /*3600*/  LEA R85, R7.reuse, -R7.reuse, 0x3 ;  /* 0x8000000707557211 */ /* 0x0c0fe200078e18ff */
[C---:B------:R-:W-:Y:S01]  /*3610*/  IMAD R61, R7.reuse, 0x17, RZ ;  /* 0x00000017073d7824 */ /* 0x040fe200078e02ff */
[----:B------:R2:W-:Y:S01]  /*3620*/  STL.64 [R1+0x188], R234 ;  /* 0x000188ea01007387 */ /* 0x0005e20000100a00 */
[C---:B------:R-:W-:Y:S01]  /*3630*/  IMAD R27, R7.reuse, 0x5c, RZ ;  /* 0x0000005c071b7824 */ /* 0x040fe200078e02ff */
[CC--:B------:R-:W-:Y:S01]  /*3640*/  LEA R91, R7.reuse, -R7.reuse, 0x4 ;  /* 0x80000007075b7211 */ /* 0x0c0fe200078e20ff */
[----:B------:R-:W-:Y:S01]  /*3650*/  IMAD R29, R7, 0x5e, RZ ;  /* 0x0000005e071d7824 */ /* 0x000fe200078e02ff */
[-C--:B0-----:R-:W-:Y:S01]  /*3660*/  IADD3 R222, P3, R31, R220.reuse, RZ ;  /* 0x000000dc1fde7210 */ /* 0x081fe20007f7e0ff */
[C---:B------:R-:W-:Y:S01]  /*3670*/  IMAD R9, R7.reuse, 0x6, RZ ;  /* 0x0000000607097824 */ /* 0x040fe200078e02ff */
[C---:B------:R-:W-:Y:S01]  /*3680*/  LEA R96, R7.reuse, -R7, 0x5 ;  /* 0x8000000707607211 */ /* 0x040fe200078e28ff */
[C---:B------:R-:W-:Y:S01]  /*3690*/  IMAD R62, R7.reuse, 0x2f, RZ ;  /* 0x0000002f073e7824 */ /* 0x040fe200078e02ff */
[-C--:B-1----:R-:W-:Y:S01]  /*36a0*/  IADD3 R226, P4, R30, R220.reuse, RZ ;  /* 0x000000dc1ee27210 */ /* 0x082fe20007f9e0ff */
[----:B------:R-:W-:Y:S01]  /*36b0*/  IMAD R10, R7, 0xc, RZ ;  /* 0x0000000c070a7824 */ /* 0x000fe200078e02ff */
[-C--:B------:R-:W-:Y:S01]  /*36c0*/  LEA.HI.X.SX32 R223, R33, R221.reuse, 0x1, P3 ;  /* 0x000000dd21df7211 */ /* 0x080fe200018f0eff */
[C---:B------:R-:W-:Y:S01]  /*36d0*/  IMAD R11, R7.reuse, 0x18, RZ ;  /* 0x00000018070b7824 */ /* 0x040fe200078e02ff */
[-C--:B--2---:R-:W-:Y:S01]  /*36e0*/  IADD3 R234, P2, R28, R220.reuse, RZ ;  /* 0x000000dc1cea7210 */ /* 0x084fe20007f5e0ff */
[----:B------:R-:W-:Y:S01]  /*36f0*/  IMAD R12, R7, 0x30, RZ ;  /* 0x00000030070c7824 */ /* 0x000fe200078e02ff */
[-C--:B------:R-:W-:Y:S01]  /*3700*/  LEA.HI.X.SX32 R227, R31, R221.reuse, 0x1, P4 ;  /* 0x000000dd1fe37211 */ /* 0x080fe200020f0eff */
[----:B------:R0:W-:Y:S01]  /*3710*/  STL.64 [R1+0x298], R222 ;  /* 0x000298de01007387 */ /* 0x0001e20000100a00 */
[----:B------:R-:W-:Y:S01]  /*3720*/  LEA.HI.X.SX32 R235, R30, R221, 0x1, P2 ;  /* 0x000000dd1eeb7211 */ /* 0x000fe200010f0eff */
[C---:B------:R-:W-:Y:S01]  /*3730*/  IMAD R39, R7.reuse, 0x60, RZ ;  /* 0x0000006007277824 */ /* 0x040fe200078e02ff */
[C---:B------:R-:W-:Y:S01]  /*3740*/  SHF.L.U32 R99, R7.reuse, 0x3, RZ ;  /* 0x0000000307637819 */ /* 0x040fe200000006ff */
[----:B------:R1:W-:Y:S01]  /*3750*/  STL.64 [R1+0x270], R226 ;  /* 0x000270e201007387 */ /* 0x0003e20000100a00 */
[C---:B------:R-:W-:Y:S01]  /*3760*/  IMAD R51, R7.reuse, 0x62, RZ ;  /* 0x0000006207337824 */ /* 0x040fe200078e02ff */
[C---:B------:R-:W-:Y:S01]  /*3770*/  SHF.L.U32 R97, R7.reuse, 0x4, RZ ;  /* 0x0000000407617819 */ /* 0x040fe200000006ff */
[C---:B------:R-:W-:Y:S01]  /*3780*/  IMAD R57, R7.reuse, 0x64, RZ ;  /* 0x0000006407397824 */ /* 0x040fe200078e02ff */
[----:B------:R2:W-:Y:S01]  /*3790*/  STL.64 [R1+0x220], R234 ;  /* 0x000220ea01007387 */ /* 0x0005e20000100a00 */
[C---:B------:R-:W-:Y:S01]  /*37a0*/  IMAD R72, R7.reuse, 0x31, RZ ;  /* 0x0000003107487824 */ /* 0x040fe200078e02ff */
[C---:B------:R-:W-:Y:S01]  /*37b0*/  SHF.L.U32 R95, R7.reuse, 0x5, RZ ;  /* 0x00000005075f7819 */ /* 0x040fe200000006ff */
[C---:B------:R-:W-:Y:S01]  /*37c0*/  IMAD R13, R7.reuse, 0x32, RZ ;  /* 0x00000032070d7824 */ /* 0x040fe200078e02ff */
[----:B------:R3:W-:Y:S01]  /*37d0*/  STL.64 [R1+0x180], R230 ;  /* 0x000180e601007387 */ /* 0x0007e20000100a00 */
[-C--:B0-----:R-:W-:Y:S01]  /*37e0*/  IADD3 R222, P3, R34, R220.reuse, RZ ;  /* 0x000000dc22de7210 */ /* 0x081fe20007f7e0ff */
[C---:B------:R-:W-:Y:S01]  /*37f0*/  IMAD R73, R7.reuse, 0x19, RZ ;  /* 0x0000001907497824 */ /* 0x040fe200078e02ff */
[C---:B------:R-:W-:Y:S01]  /*3800*/  LEA R93, R7.reuse, -R7, 0x6 ;  /* 0x80000007075d7211 */ /* 0x040fe200078e30ff */
[----:B------:R0:W-:Y:S01]  /*3810*/  STL.64 [R1+0x178], R228 ;  /* 0x000178e401007387 */ /* 0x0001e20000100a00 */
[-C--:B-1----:R-:W-:Y:S01]  /*3820*/  IADD3 R226, P4, R32, R220.reuse, RZ ;  /* 0x000000dc20e27210 */ /* 0x082fe20007f9e0ff */
[C---:B------:R-:W-:Y:S01]  /*3830*/  IMAD R59, R7.reuse, 0x66, RZ ;  /* 0x00000066073b7824 */ /* 0x040fe200078e02ff */
[-C--:B------:R-:W-:Y:S01]  /*3840*/  LEA.HI.X.SX32 R223, R14, R221.reuse, 0x1, P3 ;  /* 0x000000dd0edf7211 */ /* 0x080fe200018f0eff */
[C---:B------:R-:W-:Y:S01]  /*3850*/  IMAD R15, R7.reuse, 0x1a, RZ ;  /* 0x0000001a070f7824 */ /* 0x040fe200078e02ff */
[-C--:B--2---:R-:W-:Y:S01]  /*3860*/  IADD3 R234, P2, R22, R220.reuse, RZ ;  /* 0x000000dc16ea7210 */ /* 0x084fe20007f5e0ff */
[C---:B------:R-:W-:Y:S01]  /*3870*/  IMAD R17, R7.reuse, 0x34, RZ ;  /* 0x0000003407117824 */ /* 0x040fe200078e02ff */
[-C--:B------:R-:W-:Y:S01]  /*3880*/  LEA.HI.X.SX32 R227, R60, R221.reuse, 0x1, P4 ;  /* 0x000000dd3ce37211 */ /* 0x080fe200020f0eff */
[----:B------:R-:W-:Y:S01]  /*3890*/  IMAD R76, R7, 0x33, RZ ;  /* 0x00000033074c7824 */ /* 0x000fe200078e02ff */
[-C--:B------:R-:W-:Y:S01]  /*38a0*/  LEA.HI.X.SX32 R235, R37, R221.reuse, 0x1, P2 ;  /* 0x000000dd25eb7211 */ /* 0x080fe200010f0eff */
[----:B------:R-:W-:Y:S01]  /*38b0*/  IMAD R78, R7, 0xd, RZ ;  /* 0x0000000d074e7824 */ /* 0x000fe200078e02ff */
[-C--:B---3--:R-:W-:Y:S01]  /*38c0*/  IADD3 R230, P6, R27, R220.reuse, RZ ;  /* 0x000000dc1be67210 */ /* 0x088fe20007fde0ff */
[----:B------:R-:W-:Y:S01]  /*38d0*/  IMAD R65, R7, 0x68, RZ ;  /* 0x0000006807417824 */ /* 0x000fe200078e02ff */
[----:B0-----:R-:W-:Y:S01]  /*38e0*/  IADD3 R228, P0, R29, R220, RZ ;  /* 0x000000dc1de47210 */ /* 0x001fe20007f1e0ff */
[----:B------:R0:W-:Y:S01]  /*38f0*/  STL.64 [R1+0x218], R234 ;  /* 0x000218ea01007387 */ /* 0x0001e20000100a00 */
[-C--:B------:R-:W-:Y:S01]  /*3900*/  LEA.HI.X.SX32 R231, R8, R221.reuse, 0x1, P6 ;  /* 0x000000dd08e77211 */ /* 0x080fe200030f0eff */
[C---:B------:R-:W-:Y:S01]  /*3910*/  IMAD R18, R7.reuse, 0x36, RZ ;  /* 0x0000003607127824 */ /* 0x040fe200078e02ff */
[----:B------:R-:W-:Y:S01]  /*3920*/  LEA.HI.X.SX32 R229, R62, R221, 0x1, P0 ;  /* 0x000000dd3ee57211 */ /* 0x000fe200000f0eff */
[----:B------:R1:W-:Y:S01]  /*3930*/  STL.64 [R1+0x170], R232 ;  /* 0x000170e801007387 */ /* 0x0003e20000100a00 */
[----:B------:R-:W-:-:S02]  /*3940*/  IMAD R67, R7, 0x6a, RZ ;  /* 0x0000006a07437824 */ /* 0x000fc400078e02ff */
[C---:B------:R-:W-:Y:S01]  /*3950*/  IMAD R71, R7.reuse, 0x6e, RZ ;  /* 0x0000006e07477824 */ /* 0x040fe200078e02ff */
[----:B------:R2:W-:Y:S01]  /*3960*/  STL.64 [R1+0x168], R224 ;  /* 0x000168e001007387 */ /* 0x0005e20000100a00 */
[C---:B------:R-:W-:Y:S02]  /*3970*/  IMAD R82, R7.reuse, 0x1b, RZ ;  /* 0x0000001b07527824 */ /* 0x040fe400078e02ff */
[C---:B------:R-:W-:Y:S01]  /*3980*/  IMAD R81, R7.reuse, 0x35, RZ ;  /* 0x0000003507517824 */ /* 0x040fe200078e02ff */
[-C--:B0-----:R-:W-:Y:S01]  /*3990*/  IADD3 R234, P2, R16, R220.reuse, RZ ;  /* 0x000000dc10ea7210 */ /* 0x081fe20007f5e0ff */
[C---:B------:R-:W-:Y:S02]  /*39a0*/  IMAD R83, R7.reuse, 0x37, RZ ;  /* 0x0000003707537824 */ /* 0x040fe400078e02ff */
[C---:B------:R-:W-:Y:S01]  /*39b0*/  IMAD R69, R7.reuse, 0x6c, RZ ;  /* 0x0000006c07457824 */ /* 0x040fe200078e02ff */
[-C--:B-1----:R-:W-:Y:S01]  /*39c0*/  IADD3 R232, P5, R14, R220.reuse, RZ ;  /* 0x000000dc0ee87210 */ /* 0x082fe20007fbe0ff */
[----:B------:R-:W-:Y:S01]  /*39d0*/  IMAD R19, R7, 0xe, RZ ;  /* 0x0000000e07137824 */ /* 0x000fe200078e02ff */
[-C--:B------:R-:W-:Y:S01]  /*39e0*/  LEA.HI.X.SX32 R235, R53, R221.reuse, 0x1, P2 ;  /* 0x000000dd35eb7211 */ /* 0x080fe200010f0eff */
[C---:B------:R-:W-:Y:S01]  /*39f0*/  IMAD R21, R7.reuse, 0x38, RZ ;  /* 0x0000003807157824 */ /* 0x040fe200078e02ff */
[----:B------:R-:W-:Y:S01]  /*3a00*/  LEA.HI.X.SX32 R233, R16, R221, 0x1, P5 ;  /* 0x000000dd10e97211 */ /* 0x000fe200028f0eff */
[----:B------:R-:W-:Y:S01]  /*3a10*/  IMAD R20, R7, 0x1c, RZ ;  /* 0x0000001c07147824 */ /* 0x000fe200078e02ff */
[----:B--2---:R-:W-:Y:S01]  /*3a20*/  IADD3 R224, P1, R39, R220, RZ ;  /* 0x000000dc27e07210 */ /* 0x004fe20007f3e0ff */
[----:B------:R0:W-:Y:S01]  /*3a30*/  STL.64 [R1+0x268], R234 ;  /* 0x000268ea01007387 */ /* 0x0001e20000100a00 */
[----:B------:R-:W-:-:S02]  /*3a40*/  IMAD R77, R7, 0x72, RZ ;  /* 0x00000072074d7824 */ /* 0x000fc400078e02ff */
[-C--:B------:R-:W-:Y:S01]  /*3a50*/  LEA.HI.X.SX32 R225, R12, R221.reuse, 0x1, P1 ;  /* 0x000000dd0ce17211 */ /* 0x080fe200008f0eff */
[----:B------:R1:W-:Y:S01]  /*3a60*/  STL.64 [R1+0x210], R232 ;  /* 0x000210e801007387 */ /* 0x0003e20000100a00 */
[C---:B------:R-:W-:Y:S02]  /*3a70*/  IMAD R75, R7.reuse, 0x70, RZ ;  /* 0x00000070074b7824 */ /* 0x040fe400078e02ff */
[C---:B------:R-:W-:Y:S01]  /*3a80*/  IMAD R23, R7.reuse, 0x3a, RZ ;  /* 0x0000003a07177824 */ /* 0x040fe200078e02ff */
[----:B------:R2:W-:Y:S01]  /*3a90*/  STL.64 [R1+0x160], R222 ;  /* 0x000160de01007387 */ /* 0x0005e20000100a00 */
[C---:B------:R-:W-:Y:S02]  /*3aa0*/  IMAD R88, R7.reuse, 0x39, RZ ;  /* 0x0000003907587824 */ /* 0x040fe400078e02ff */
[----:B------:R-:W-:Y:S01]  /*3ab0*/  IMAD R89, R7, 0x1d, RZ ;  /* 0x0000001d07597824 */ /* 0x000fe200078e02ff */
[----:B------:R3:W-:Y:S01]  /*3ac0*/  STL.64 [R1+0x158], R226 ;  /* 0x000158e201007387 */ /* 0x0007e20000100a00 */
[-C--:B0-----:R-:W-:Y:S01]  /*3ad0*/  IADD3 R234, P2, R51, R220.reuse, RZ ;  /* 0x000000dc33ea7210 */ /* 0x081fe20007f5e0ff */
[C---:B------:R-:W-:Y:S01]  /*3ae0*/  IMAD R79, R7.reuse, 0x74, RZ ;  /* 0x00000074074f7824 */ /* 0x040fe200078e02ff */
[-C--:B-1----:R-:W-:Y:S01]  /*3af0*/  IADD3 R232, P5, R8, R220.reuse, RZ ;  /* 0x000000dc08e87210 */ /* 0x082fe20007fbe0ff */
[C---:B------:R-:W-:Y:S01]  /*3b00*/  IMAD R80, R7.reuse, 0x76, RZ ;  /* 0x0000007607507824 */ /* 0x040fe200078e02ff */
[-C--:B------:R-:W-:Y:S01]  /*3b10*/  LEA.HI.X.SX32 R235, R72, R221.reuse, 0x1, P2 ;  /* 0x000000dd48eb7211 */ /* 0x080fe200010f0eff */
[----:B------:R-:W-:Y:S01]  /*3b20*/  IMAD R24, R7, 0x1e, RZ ;  /* 0x0000001e07187824 */ /* 0x000fe200078e02ff */
[-C--:B------:R-:W-:Y:S01]  /*3b30*/  LEA.HI.X.SX32 R233, R61, R221.reuse, 0x1, P5 ;  /* 0x000000dd3de97211 */ /* 0x080fe200028f0eff */
[----:B------:R-:W-:Y:S01]  /*3b40*/  IMAD R25, R7, 0x3c, RZ ;  /* 0x0000003c07197824 */ /* 0x000fe200078e02ff */
[-C--:B--2---:R-:W-:Y:S01]  /*3b50*/  IADD3 R222, P3, R57, R220.reuse, RZ ;  /* 0x000000dc39de7210 */ /* 0x084fe20007f7e0ff */
[----:B------:R-:W-:Y:S01]  /*3b60*/  IMAD R84, R7, 0x78, RZ ;  /* 0x0000007807547824 */ /* 0x000fe200078e02ff */
[-C--:B---3--:R-:W-:Y:S01]  /*3b70*/  IADD3 R226, P4, R59, R220.reuse, RZ ;  /* 0x000000dc3be27210 */ /* 0x088fe20007f9e0ff */
[----:B------:R0:W-:Y:S01]  /*3b80*/  STL.64 [R1+0x208], R232 ;  /* 0x000208e801007387 */ /* 0x0001e20000100a00 */
[-C--:B------:R-:W-:Y:S01]  /*3b90*/  LEA.HI.X.SX32 R223, R13, R221.reuse, 0x1, P3 ;  /* 0x000000dd0ddf7211 */ /* 0x080fe200018f0eff */
[----:B------:R-:W-:Y:S01]  /*3ba0*/  IMAD R90, R7, 0x3b, RZ ;  /* 0x0000003b075a7824 */ /* 0x000fe200078e02ff */
[----:B------:R-:W-:Y:S01]  /*3bb0*/  LEA.HI.X.SX32 R227, R76, R221, 0x1, P4 ;  /* 0x000000dd4ce37211 */ /* 0x000fe200020f0eff */
[----:B------:R1:W-:Y:S01]  /*3bc0*/  STL.64 [R1+0x150], R230 ;  /* 0x000150e601007387 */ /* 0x0003e20000100a00 */
[----:B------:R-:W-:Y:S01]  /*3bd0*/  IADD3 R8, P2, R71, R220, RZ ;  /* 0x000000dc47087210 */ /* 0x000fe20007f5e0ff */
[----:B------:R-:W-:-:S02]  /*3be0*/  IMAD R86, R7, 0x7a, RZ ;  /* 0x0000007a07567824 */ /* 0x000fc400078e02ff */
[----:B------:R2:W-:Y:S01]  /*3bf0*/  STL.64 [R1+0x148], R228 ;  /* 0x000148e401007387 */ /* 0x0005e20000100a00 */
[C---:B------:R-:W-:Y:S02]  /*3c00*/  IMAD R26, R7.reuse, 0x3e, RZ ;  /* 0x0000003e071a7824 */ /* 0x040fe400078e02ff */
[----:B------:R-:W-:Y:S01]  /*3c10*/  IMAD R87, R7, 0x7c, RZ ;  /* 0x0000007c07577824 */ /* 0x000fe200078e02ff */
[-C--:B0-----:R-:W-:Y:S01]  /*3c20*/  IADD3 R232, P5, R9, R220.reuse, RZ ;  /* 0x000000dc09e87210 */ /* 0x081fe20007fbe0ff */
[C---:B------:R-:W-:Y:S02]  /*3c30*/  IMAD R94, R7.reuse, 0x3d, RZ ;  /* 0x0000003d075e7824 */ /* 0x040fe400078e02ff */
[----:B------:R-:W-:Y:S01]  /*3c40*/  IMAD R92, R7, 0x7e, RZ ;  /* 0x0000007e075c7824 */ /* 0x000fe200078e02ff */
[----:B------:R-:W-:Y:S02]  /*3c50*/  LEA.HI.X.SX32 R233, R63, R221, 0x1, P5 ;  /* 0x000000dd3fe97211 */ /* 0x000fe400028f0eff */
[----:B-1----:R-:W-:-:S02]  /*3c60*/  IADD3 R230, P6, R10, R220, RZ ;  /* 0x000000dc0ae67210 */ /* 0x002fc40007fde0ff */
[-C--:B--2---:R-:W-:Y:S01]  /*3c70*/  IADD3 R228, P0, R11, R220.reuse, RZ ;  /* 0x000000dc0be47210 */ /* 0x084fe20007f1e0ff */
[----:B------:R0:W-:Y:S01]  /*3c80*/  STL.64 [R1+0x2a0], R232 ;  /* 0x0002a0e801007387 */ /* 0x0001e20000100a00 */
[-C--:B------:R-:W-:Y:S02]  /*3c90*/  LEA.HI.X.SX32 R231, R9, R221.reuse, 0x1, P6 ;  /* 0x000000dd09e77211 */ /* 0x080fe400030f0eff */
[-C--:B------:R-:W-:Y:S02]  /*3ca0*/  LEA.HI.X.SX32 R229, R10, R221.reuse, 0x1, P0 ;  /* 0x000000dd0ae57211 */ /* 0x080fe400000f0eff */
[----:B------:R-:W-:Y:S01]  /*3cb0*/  LEA.HI.X.SX32 R9, R83, R221, 0x1, P2 ;  /* 0x000000dd53097211 */ /* 0x000fe200010f0eff */
[----:B------:R1:W-:Y:S04]  /*3cc0*/  STL.64 [R1+0x290], R230 ;  /* 0x000290e601007387 */ /* 0x0003e80000100a00 */
[----:B------:R2:W-:Y:S01]  /*3cd0*/  STL.64 [R1+0x260], R228 ;  /* 0x000260e401007387 */ /* 0x0005e20000100a00 */
[----:B0-----:R-:W-:-:S04]  /*3ce0*/  IADD3 R232, P5, R12, R220, RZ ;  /* 0x000000dc0ce87210 */ /* 0x001fc80007fbe0ff */
[----:B------:R-:W-:Y:S02]  /*3cf0*/  LEA.HI.X.SX32 R233, R11, R221, 0x1, P5 ;  /* 0x000000dd0be97211 */ /* 0x000fe400028f0eff */
[----:B-1----:R-:W-:-:S03]  /*3d00*/  IADD3 R230, P6, R65, R220, RZ ;  /* 0x000000dc41e67210 */ /* 0x002fc60007fde0ff */
[----:B------:R0:W-:Y:S01]  /*3d10*/  STL.64 [R1+0x200], R232 ;  /* 0x000200e801007387 */ /* 0x0001e20000100a00 */
[-C--:B--2---:R-:W-:Y:S02]  /*3d20*/  IADD3 R228, P0, R67, R220.reuse, RZ ;  /* 0x000000dc43e47210 */ /* 0x084fe40007f1e0ff */
[-C--:B------:R-:W-:Y:S01]  /*3d30*/  LEA.HI.X.SX32 R231, R17, R221.reuse, 0x1, P6 ;  /* 0x000000dd11e77211 */ /* 0x080fe200030f0eff */
[----:B------:R1:W-:Y:S01]  /*3d40*/  STL.64 [R1+0x140], R224 ;  /* 0x000140e001007387 */ /* 0x0003e20000100a00 */
[-C--:B------:R-:W-:Y:S02]  /*3d50*/  LEA.HI.X.SX32 R229, R81, R221.reuse, 0x1, P0 ;  /* 0x000000dd51e57211 */ /* 0x080fe400000f0eff */
[-C--:B------:R-:W-:Y:S01]  /*3d60*/  IADD3 R14, P6, R79, R220.reuse, RZ ;  /* 0x000000dc4f0e7210 */ /* 0x080fe20007fde0ff */
[----:B------:R-:W-:Y:S01]  /*3d70*/  STL.64 [R1+0x138], R234 ;  /* 0x000138ea01007387 */ /* 0x000fe20000100a00 */
[-C--:B------:R-:W-:Y:S02]  /*3d80*/  IADD3 R12, P0, R80, R220.reuse, RZ ;  /* 0x000000dc500c7210 */ /* 0x080fe40007f1e0ff */
[----:B0-----:R-:W-:Y:S01]  /*3d90*/  IADD3 R232, P5, R13, R220, RZ ;  /* 0x000000dc0de87210 */ /* 0x001fe20007fbe0ff */
[----:B------:R0:W-:Y:S01]  /*3da0*/  STL.64 [R1+0x130], R222 ;  /* 0x000130de01007387 */ /* 0x0001e20000100a00 */
[----:B------:R-:W-:-:S02]  /*3db0*/  LEA.HI.X.SX32 R13, R90, R221, 0x1, P0 ;  /* 0x000000dd5a0d7211 */ /* 0x000fc400000f0eff */
[-C--:B------:R-:W-:Y:S02]  /*3dc0*/  LEA.HI.X.SX32 R233, R73, R221.reuse, 0x1, P5 ;  /* 0x000000dd49e97211 */ /* 0x080fe400028f0eff */
[-C--:B------:R-:W-:Y:S02]  /*3dd0*/  IADD3 R10, P5, R15, R220.reuse, RZ ;  /* 0x000000dc0f0a7210 */ /* 0x080fe40007fbe0ff */
[-C--:B-1----:R-:W-:Y:S01]  /*3de0*/  IADD3 R224, P1, R69, R220.reuse, RZ ;  /* 0x000000dc45e07210 */ /* 0x082fe20007f3e0ff */
[----:B------:R-:W-:Y:S01]  /*3df0*/  STL.64 [R1+0x1f8], R232 ;  /* 0x0001f8e801007387 */ /* 0x000fe20000100a00 */
[-C--:B------:R-:W-:Y:S02]  /*3e00*/  LEA.HI.X.SX32 R11, R78, R221.reuse, 0x1, P5 ;  /* 0x000000dd4e0b7211 */ /* 0x080fe400028f0eff */
[----:B------:R-:W-:Y:S01]  /*3e10*/  LEA.HI.X.SX32 R225, R18, R221, 0x1, P1 ;  /* 0x000000dd12e17211 */ /* 0x000fe200008f0eff */
[----:B------:R1:W-:Y:S01]  /*3e20*/  STL.64 [R1+0x128], R226 ;  /* 0x000128e201007387 */ /* 0x0003e20000100a00 */
[----:B0-----:R-:W-:-:S02]  /*3e30*/  IADD3 R222, P3, R17, R220, RZ ;  /* 0x000000dc11de7210 */ /* 0x001fc40007f7e0ff */
[-C--:B------:R-:W-:Y:S01]  /*3e40*/  IADD3 R16, P1, R20, R220.reuse, RZ ;  /* 0x000000dc14107210 */ /* 0x080fe20007f3e0ff */
[----:B------:R0:W-:Y:S01]  /*3e50*/  STL.64 [R1+0x258], R10 ;  /* 0x0002580a01007387 */ /* 0x0001e20000100a00 */
[-C--:B------:R-:W-:Y:S02]  /*3e60*/  LEA.HI.X.SX32 R223, R15, R221.reuse, 0x1, P3 ;  /* 0x000000dd0fdf7211 */ /* 0x080fe400018f0eff */
[-C--:B------:R-:W-:Y:S02]  /*3e70*/  LEA.HI.X.SX32 R17, R19, R221.reuse, 0x1, P1 ;  /* 0x000000dd13117211 */ /* 0x080fe400008f0eff */
[----:B------:R-:W-:Y:S01]  /*3e80*/  LEA.HI.X.SX32 R15, R23, R221, 0x1, P6 ;  /* 0x000000dd170f7211 */ /* 0x000fe200030f0eff */
[----:B------:R2:W-:Y:S01]  /*3e90*/  STL.64 [R1+0x1f0], R222 ;  /* 0x0001f0de01007387 */ /* 0x0005e20000100a00 */
[----:B-1----:R-:W-:-:S03]  /*3ea0*/  IADD3 R226, P4, R75, R220, RZ ;  /* 0x000000dc4be27210 */ /* 0x002fc60007f9e0ff */
[----:B------:R-:W-:Y:S01]  /*3eb0*/  STL.64 [R1+0x120], R230 ;  /* 0x000120e601007387 */ /* 0x000fe20000100a00 */
[-C--:B0-----:R-:W-:Y:S02]  /*3ec0*/  IADD3 R10, P5, R77, R220.reuse, RZ ;  /* 0x000000dc4d0a7210 */ /* 0x081fe40007fbe0ff */
[-C--:B------:R-:W-:Y:S02]  /*3ed0*/  LEA.HI.X.SX32 R227, R21, R221.reuse, 0x1, P4 ;  /* 0x000000dd15e37211 */ /* 0x080fe400020f0eff */
[----:B------:R-:W-:Y:S02]  /*3ee0*/  LEA.HI.X.SX32 R11, R88, R221, 0x1, P5 ;  /* 0x000000dd580b7211 */ /* 0x000fe400028f0eff */
[----:B--2---:R-:W-:-:S04]  /*3ef0*/  IADD3 R222, P3, R18, R220, RZ ;  /* 0x000000dc12de7210 */ /* 0x004fc80007f7e0ff */
[----:B------:R-:W-:-:S05]  /*3f00*/  LEA.HI.X.SX32 R223, R82, R221, 0x1, P3 ;  /* 0x000000dd52df7211 */ /* 0x000fca00018f0eff */
[----:B------:R0:W-:Y:S04]  /*3f10*/  STL.64 [R1+0x1e8], R222 ;  /* 0x0001e8de01007387 */ /* 0x0001e80000100a00 */
[----:B------:R-:W-:Y:S04]  /*3f20*/  STL.64 [R1+0x118], R228 ;  /* 0x000118e401007387 */ /* 0x000fe80000100a00 */
[----:B------:R1:W-:Y:S01]  /*3f30*/  STL.64 [R1+0x108], R8 ;  /* 0x0001080801007387 */ /* 0x0003e20000100a00 */
[----:B0-----:R-:W-:-:S03]  /*3f40*/  IADD3 R222, P3, R19, R220, RZ ;  /* 0x000000dc13de7210 */ /* 0x001fc60007f7e0ff */
[----:B------:R0:W-:Y:S01]  /*3f50*/  STL.64 [R1+0x110], R224 ;  /* 0x000110e001007387 */ /* 0x0001e20000100a00 */
[----:B------:R-:W-:Y:S02]  /*3f60*/  LEA.HI.X.SX32 R223, R85, R221, 0x1, P3 ;  /* 0x000000dd55df7211 */ /* 0x000fe400018f0eff */
[----:B-1----:R-:W-:-:S03]  /*3f70*/  IADD3 R8, P2, R21, R220, RZ ;  /* 0x000000dc15087210 */ /* 0x002fc60007f5e0ff */
[----:B------:R1:W-:Y:S01]  /*3f80*/  STL.64 [R1+0x288], R222 ;  /* 0x000288de01007387 */ /* 0x0003e20000100a00 */
[----:B------:R-:W-:Y:S02]  /*3f90*/  LEA.HI.X.SX32 R9, R20, R221, 0x1, P2 ;  /* 0x000000dd14097211 */ /* 0x000fe400010f0eff */
[----:B0-----:R-:W-:-:S03]  /*3fa0*/  IADD3 R224, P3, R84, R220, RZ ;  /* 0x000000dc54e07210 */ /* 0x001fc60007f7e0ff */
[----:B------:R0:W-:Y:S01]  /*3fb0*/  STL.64 [R1+0x1e0], R8 ;  /* 0x0001e00801007387 */ /* 0x0001e20000100a00 */
[-C--:B------:R-:W-:Y:S02]  /*3fc0*/  LEA.HI.X.SX32 R225, R25, R221.reuse, 0x1, P3 ;  /* 0x000000dd19e17211 */ /* 0x080fe400018f0eff */
[-C--:B------:R-:W-:Y:S01]  /*3fd0*/  IADD3 R18, P3, R26, R220.reuse, RZ ;  /* 0x000000dc1a127210 */ /* 0x080fe20007f7e0ff */
[----:B------:R2:W-:Y:S01]  /*3fe0*/  STL.64 [R1+0x250], R16 ;  /* 0x0002501001007387 */ /* 0x0005e20000100a00 */
[-C--:B-1----:R-:W-:Y:S02]  /*3ff0*/  IADD3 R222, P1, R86, R220.reuse, RZ ;  /* 0x000000dc56de7210 */ /* 0x082fe40007f3e0ff */
[-C--:B------:R-:W-:Y:S01]  /*4000*/  LEA.HI.X.SX32 R19, R96, R221.reuse, 0x1, P3 ;  /* 0x000000dd60137211 */ /* 0x080fe200018f0eff */
[----:B------:R1:W-:Y:S01]  /*4010*/  STL.64 [R1+0xf8], R10 ;  /* 0x0000f80a01007387 */ /* 0x0003e20000100a00 */
[-C--:B------:R-:W-:Y:S02]  /*4020*/  LEA.HI.X.SX32 R223, R94, R221.reuse, 0x1, P1 ;  /* 0x000000dd5edf7211 */ /* 0x080fe400008f0eff */
[----:B0-----:R-:W-:Y:S01]  /*4030*/  IADD3 R8, P2, R23, R220, RZ ;  /* 0x000000dc17087210 */ /* 0x001fe20007f5e0ff */
[----:B------:R-:W-:Y:S03]  /*4040*/  STL.64 [R1+0x100], R226 ;  /* 0x000100e201007387 */ /* 0x000fe60000100a00 */
[----:B------:R-:W-:-:S02]  /*4050*/  LEA.HI.X.SX32 R9, R89, R221, 0x1, P2 ;  /* 0x000000dd59097211 */ /* 0x000fc400010f0eff */
[-C--:B--2---:R-:W-:Y:S02]  /*4060*/  IADD3 R16, P4, R87, R220.reuse, RZ ;  /* 0x000000dc57107210 */ /* 0x084fe40007f9e0ff */
[-C--:B-1----:R-:W-:Y:S01]  /*4070*/  IADD3 R10, P5, R24, R220.reuse, RZ ;  /* 0x000000dc180a7210 */ /* 0x082fe20007fbe0ff */
[----:B------:R0:W-:Y:S01]  /*4080*/  STL.64 [R1+0x1d8], R8 ;  /* 0x0001d80801007387 */ /* 0x0001e20000100a00 */
[-C--:B------:R-:W-:Y:S02]  /*4090*/  LEA.HI.X.SX32 R17, R26, R221.reuse, 0x1, P4 ;  /* 0x000000dd1a117211 */ /* 0x080fe400020f0eff */
[----:B------:R-:W-:Y:S01]  /*40a0*/  LEA.HI.X.SX32 R11, R91, R221, 0x1, P5 ;  /* 0x000000dd5b0b7211 */ /* 0x000fe200028f0eff */
[----:B------:R1:W-:Y:S04]  /*40b0*/  STL.64 [R1+0xf0], R14 ;  /* 0x0000f00e01007387 */ /* 0x0003e80000100a00 */
[----:B------:R2:W-:Y:S01]  /*40c0*/  STL.64 [R1+0xe8], R12 ;  /* 0x0000e80c01007387 */ /* 0x0005e20000100a00 */
[----:B0-----:R-:W-:-:S03]  /*40d0*/  IADD3 R8, P2, R25, R220, RZ ;  /* 0x000000dc19087210 */ /* 0x001fc60007f5e0ff */
[----:B------:R0:W-:Y:S01]  /*40e0*/  STL.64 [R1+0x248], R10 ;  /* 0x0002480a01007387 */ /* 0x0001e20000100a00 */
[-C--:B------:R-:W-:Y:S02]  /*40f0*/  LEA.HI.X.SX32 R9, R24, R221.reuse, 0x1, P2 ;  /* 0x000000dd18097211 */ /* 0x080fe400010f0eff */
[CC--:B-1----:R-:W-:Y:S02]  /*4100*/  LEA R14, P6, R7.reuse, R220.reuse, 0x4 ;  /* 0x000000dc070e7211 */ /* 0x0c2fe400078c20ff */
[-C--:B--2---:R-:W-:Y:S01]  /*4110*/  LEA R12, P0, R7, R220.reuse, 0x5 ;  /* 0x000000dc070c7211 */ /* 0x084fe200078028ff */
[----:B------:R1:W-:Y:S01]  /*4120*/  STL.64 [R1+0x1d0], R8 ;  /* 0x0001d00801007387 */ /* 0x0003e20000100a00 */
[-C--:B------:R-:W-:Y:S02]  /*4130*/  LEA.HI.X.SX32 R15, R99, R221.reuse, 0x1, P6 ;  /* 0x000000dd630f7211 */ /* 0x080fe400030f0eff */
[----:B------:R-:W-:Y:S01]  /*4140*/  LEA.HI.X.SX32 R13, R97, R221, 0x1, P0 ;  /* 0x000000dd610d7211 */ /* 0x000fe200000f0eff */
[----:B------:R2:W-:Y:S01]  /*4150*/  STL.64 [R1+0xe0], R224 ;  /* 0x0000e0e001007387 */ /* 0x0005e20000100a00 */
[----:B0-----:R-:W-:-:S03]  /*4160*/  LEA R10, P5, R7, R220, 0x6 ;  /* 0x000000dc070a7211 */ /* 0x001fc600078a30ff */
[----:B------:R2:W-:Y:S01]  /*4170*/  STL.64 [R1+0xd8], R222 ;  /* 0x0000d8de01007387 */ /* 0x0005e20000100a00 */
[-C--:B------:R-:W-:Y:S02]  /*4180*/  LEA.HI.X.SX32 R11, R95, R221.reuse, 0x1, P5 ;  /* 0x000000dd5f0b7211 */ /* 0x080fe400028f0eff */
[----:B-1----:R-:W-:Y:S01]  /*4190*/  IADD3 R8, P2, R92, R220, RZ ;  /* 0x000000dc5c087210 */ /* 0x002fe20007f5e0ff */
[----:B------:R2:W-:Y:S03]  /*41a0*/  STL.64 [R1+0x1c8], R18 ;  /* 0x0001c81201007387 */ /* 0x0005e60000100a00 */
[----:B------:R-:W-:Y:S01]  /*41b0*/  LEA.HI.X.SX32 R9, R93, R221, 0x1, P2 ;  /* 0x000000dd5d097211 */ /* 0x000fe200010f0eff */
[----:B------:R2:W-:Y:S04]  /*41c0*/  STL.64 [R1+0xd0], R16 ;  /* 0x0000d01001007387 */ /* 0x0005e80000100a00 */
[----:B------:R2:W-:Y:S04]  /*41d0*/  STL.64 [R1+0x280], R14 ;  /* 0x0002800e01007387 */ /* 0x0005e80000100a00 */
[----:B------:R2:W-:Y:S04]  /*41e0*/  STL.64 [R1+0x240], R12 ;  /* 0x0002400c01007387 */ /* 0x0005e80000100a00 */
[----:B------:R2:W-:Y:S04]  /*41f0*/  STL.64 [R1+0x1c0], R10 ;  /* 0x0001c00a01007387 */ /* 0x0005e80000100a00 */
[----:B------:R2:W-:Y:S02]  /*4200*/  STL.64 [R1+0xc8], R8 ;  /* 0x0000c80801007387 */ /* 0x0005e40000100a00 */
.L_x_1:
[----:B--2---:R-:W2:Y:S04]  /*4210*/  LDL.64 R12, [R1+0x4b0] ;  /* 0x0004b000010c7983 */ /* 0x004ea80000100a00 */
[----:B------:R-:W3:Y:S04]  /*4220*/  LDL.64 R16, [R1+0x488] ;  /* 0x0004880001107983 */ /* 0x000ee80000100a00 */
[----:B------:R-:W4:Y:S04]  /*4230*/  LDL.64 R10, [R1+0x4a8] ;  /* 0x0004a800010a7983 */ /* 0x000f280000100a00 */
        /* <DEDUP_REMOVED lines=11> */
[----:B------:R-:W-:Y:S04]  /*42f0*/  STL [R1+0x520], R2 ;  /* 0x0005200201007387 */ /* 0x000fe80000100800 */
[----:B------:R-:W-:Y:S04]  /*4300*/  STL [R1+0x51c], R4 ;  /* 0x00051c0401007387 */ /* 0x000fe80000100800 */
[----:B------:R-:W-:Y:S04]  /*4310*/  STL [R1+0x518], R6 ;  /* 0x0005180601007387 */ /* 0x000fe80000100800 */
[----:B------:R0:W-:Y:S04]  /*4320*/  STL [R1+0x514], R3 ;  /* 0x0005140301007387 */ /* 0x0001e80000100800 */
[----:B------:R-:W4:Y:S04]  /*4330*/  LDL.64 R226, [R1+0x440] ;  /* 0x0004400001e27983 */ /* 0x000f280000100a00 */
[----:B------:R-:W4:Y:S04]  /*4340*/  LDL.64 R244, [R1+0x418] ;  /* 0x0004180001f47983 */ /* 0x000f280000100a00 */
[----:B0-----:R-:W4:Y:S04]  /*4350*/  LDL.64 R2, [R1+0x438] ;  /* 0x0004380001027983 */ /* 0x001f280000100a00 */
[----:B------:R-:W4:Y:S04]  /*4360*/  LDL.64 R240, [R1+0x408] ;  /* 0x0004080001f07983 */ /* 0x000f280000100a00 */
[----:B------:R-:W4:Y:S04]  /*4370*/  LDL.64 R242, [R1+0x410] ;  /* 0x0004100001f27983 */ /* 0x000f280000100a00 */
[----:B------:R-:W4:Y:S04]  /*4380*/  LDL.64 R238, [R1+0x400] ;  /* 0x0004000001ee7983 */ /* 0x000f280000100a00 */
[----:B------:R-:W4:Y:S04]  /*4390*/  LDL.64 R236, [R1+0x3f8] ;  /* 0x0003f80001ec7983 */ /* 0x000f280000100a00 */
[----:B------:R-:W4:Y:S04]  /*43a0*/  LDL.64 R248, [R1+0x3a0] ;  /* 0x0003a00001f87983 */ /* 0x000f280000100a00 */
[----:B------:R-:W4:Y:S04]  /*43b0*/  LDL.64 R246, [R1+0x398] ;  /* 0x0003980001f67983 */ /* 0x000f280000100a00 */
[----:B------:R-:W4:Y:S01]  /*43c0*/  LDL.64 R250, [R1+0x300] ;  /* 0x0003000001fa7983 */ /* 0x000f220000100a00 */
[----:B--2---:R-:W-:-:S04]  /*43d0*/  IMAD.WIDE R12, R5, 0x2, R12 ;  /* 0x00000002050c7825 */ /* 0x004fc800078e020c */
[C---:B---3--:R-:W-:Y:S01]  /*43e0*/  IMAD.WIDE R16, R5.reuse, 0x2, R16 ;  /* 0x0000000205107825 */ /* 0x048fe200078e0210 */
[----:B------:R0:W2:Y:S03]  /*43f0*/  LDG.E.U16 R27, desc[UR28][R12.64] ;  /* 0x0000001c0c1b7981 */ /* 0x0000a6000c1e1500 */
[C---:B----4-:R-:W-:Y:S01]  /*4400*/  IMAD.WIDE R10, R5.reuse, 0x2, R10 ;  /* 0x00000002050a7825 */ /* 0x050fe200078e020a */
[----:B------:R1:W3:Y:S03]  /*4410*/  LDG.E.U16 R26, desc[UR28][R16.64] ;  /* 0x0000001c101a7981 */ /* 0x0002e6000c1e1500 */
[C---:B------:R-:W-:Y:S01]  /*4420*/  IMAD.WIDE R14, R5.reuse, 0x2, R14 ;  /* 0x00000002050e7825 */ /* 0x040fe200078e020e */
[----:B------:R4:W3:Y:S03]  /*4430*/  LDG.E.U16 R39, desc[UR28][R10.64] ;  /* 0x0000001c0a277981 */ /* 0x0008e6000c1e1500 */
[C---:B0-----:R-:W-:Y:S01]  /*4440*/  IMAD.WIDE R12, R5.reuse, 0x2, R230 ;  /* 0x00000002050c7825 */ /* 0x041fe200078e02e6 */
[----:B------:R0:W3:Y:S03]  /*4450*/  LDG.E.U16 R37, desc[UR28][R14.64] ;  /* 0x0000001c0e257981 */ /* 0x0000e6000c1e1500 */
[C---:B-1----:R-:W-:Y:S01]  /*4460*/  IMAD.WIDE R16, R5.reuse, 0x2, R228 ;  /* 0x0000000205107825 */ /* 0x042fe200078e02e4 */
[----:B------:R-:W2:Y:S04]  /*4470*/  LDL.64 R230, [R1+0x3e0] ;  /* 0x0003e00001e67983 */ /* 0x000ea80000100a00 */
[----:B------:R-:W3:Y:S01]  /*4480*/  LDG.E.U16 R36, desc[UR28][R16.64] ;  /* 0x0000001c10247981 */ /* 0x000ee2000c1e1500 */
[----:B------:R-:W-:-:S03]  /*4490*/  IMAD.WIDE R8, R5, 0x2, R8 ;  /* 0x0000000205087825 */ /* 0x000fc600078e0208 */
[----:B------:R-:W3:Y:S01]  /*44a0*/  LDL.64 R228, [R1+0x3d0] ;  /* 0x0003d00001e47983 */ /* 0x000ee20000100a00 */
[----:B------:R-:W-:-:S03]  /*44b0*/  IMAD.WIDE R24, R5, 0x2, R234 ;  /* 0x0000000205187825 */ /* 0x000fc600078e02ea */
[----:B------:R-:W3:Y:S01]  /*44c0*/  LDG.E.U16 R38, desc[UR28][R8.64] ;  /* 0x0000001c08267981 */ /* 0x000ee2000c1e1500 */
[----:B----4-:R-:W-:-:S03]  /*44d0*/  IMAD.WIDE R10, R5, 0x2, R22 ;  /* 0x00000002050a7825 */ /* 0x010fc600078e0216 */
[----:B------:R-:W4:Y:S04]  /*44e0*/  LDL.64 R234, [R1+0x3f0] ;  /* 0x0003f00001ea7983 */ /* 0x000f280000100a00 */
[----:B------:R1:W3:Y:S01]  /*44f0*/  LDG.E.U16 R23, desc[UR28][R12.64] ;  /* 0x0000001c0c177981 */ /* 0x0002e2000c1e1500 */
[----:B0-----:R-:W-:-:S03]  /*4500*/  IMAD.WIDE R14, R5, 0x2, R224 ;  /* 0x00000002050e7825 */ /* 0x001fc600078e02e0 */
[----:B------:R0:W3:Y:S04]  /*4510*/  LDG.E.U16 R7, desc[UR28][R10.64] ;  /* 0x0000001c0a077981 */ /* 0x0000e8000c1e1500 */
[----:B------:R-:W2:Y:S01]  /*4520*/  LDL.64 R224, [R1+0x430] ;  /* 0x0004300001e07983 */ /* 0x000ea20000100a00 */
[----:B-1----:R-:W-:-:S03]  /*4530*/  IMAD.WIDE R12, R5, 0x2, R222 ;  /* 0x00000002050c7825 */ /* 0x002fc600078e02de */
[----:B------:R-:W4:Y:S01]  /*4540*/  LDL.64 R222, [R1+0x428] ;  /* 0x0004280001de7983 */ /* 0x000f220000100a00 */
[----:B------:R-:W-:-:S03]  /*4550*/  IMAD.WIDE R16, R5, 0x2, R2 ;  /* 0x0000000205107825 */ /* 0x000fc600078e0202 */
[----:B------:R-:W3:Y:S04]  /*4560*/  LDG.E.U16 R22, desc[UR28][R14.64] ;  /* 0x0000001c0e167981 */ /* 0x000ee8000c1e1500 */
[----:B------:R-:W3:Y:S01]  /*4570*/  LDL.64 R2, [R1+0x3c0] ;  /* 0x0003c00001027983 */ /* 0x000ee20000100a00 */
[----:B0-----:R-:W-:-:S03]  /*4580*/  IMAD.WIDE R10, R5, 0x2, R20 ;  /* 0x00000002050a7825 */ /* 0x001fc600078e0214 */
[----:B------:R-:W3:Y:S01]  /*4590*/  LDL.64 R20, [R1+0x420] ;  /* 0x0004200001147983 */ /* 0x000ee20000100a00 */
[----:B------:R-:W-:-:S03]  /*45a0*/  IMAD.WIDE R18, R5, 0x2, R18 ;  /* 0x0000000205127825 */ /* 0x000fc600078e0212 */
[----:B------:R-:W3:Y:S01]  /*45b0*/  LDG.E.U16 R28, desc[UR28][R10.64] ;  /* 0x0000001c0a1c7981 */ /* 0x000ee2000c1e1500 */
[----:B------:R-:W-:-:S03]  /*45c0*/  IMAD.WIDE R8, R5, 0x2, R232 ;  /* 0x0000000205087825 */ /* 0x000fc600078e02e8 */
[----:B------:R0:W3:Y:S04]  /*45d0*/  LDG.E.U16 R29, desc[UR28][R18.64] ;  /* 0x0000001c121d7981 */ /* 0x0000e8000c1e1500 */
[----:B------:R-:W3:Y:S04]  /*45e0*/  LDL.64 R232, [R1+0x3e8] ;  /* 0x0003e80001e87983 */ /* 0x000ee80000100a00 */
[----:B------:R-:W3:Y:S01]  /*45f0*/  LDG.E.U16 R8, desc[UR28][R8.64] ;  /* 0x0000001c08087981 */ /* 0x000ee2000c1e1500 */
[----:B0-----:R-:W-:-:S03]  /*4600*/  IMAD.WIDE R18, R5, 0x2, R226 ;  /* 0x0000000205127825 */ /* 0x001fc600078e02e2 */
[----:B------:R-:W3:Y:S01]  /*4610*/  LDL.64 R226, [R1+0x3c8] ;  /* 0x0003c80001e27983 */ /* 0x000ee20000100a00 */
[----:B------:R-:W-:-:S03]  /*4620*/  IMAD.WIDE R30, R5, 0x2, R244 ;  /* 0x00000002051e7825 */ /* 0x000fc600078e02f4 */
[----:B------:R-:W3:Y:S04]  /*4630*/  LDG.E.U16 R35, desc[UR28][R18.64] ;  /* 0x0000001c12237981 */ /* 0x000ee8000c1e1500 */
[----:B------:R2:W3:Y:S01]  /*4640*/  LDG.E.U16 R9, desc[UR28][R12.64] ;  /* 0x0000001c0c097981 */ /* 0x0004e2000c1e1500 */
[----:B------:R-:W-:-:S03]  /*4650*/  IMAD.WIDE R40, R5, 0x2, R240 ;  /* 0x0000000205287825 */ /* 0x000fc600078e02f0 */
[----:B------:R-:W3:Y:S04]  /*4660*/  LDL.64 R244, [R1+0x390] ;  /* 0x0003900001f47983 */ /* 0x000ee80000100a00 */
[----:B------:R-:W3:Y:S01]  /*4670*/  LDG.E.U16 R24, desc[UR28][R24.64] ;  /* 0x0000001c18187981 */ /* 0x000ee2000c1e1500 */
[----:B----4-:R-:W-:-:S03]  /*4680*/  IMAD.WIDE R10, R5, 0x2, R222 ;  /* 0x00000002050a7825 */ /* 0x010fc600078e02de */
[----:B------:R-:W4:Y:S01]  /*4690*/  LDL.64 R240, [R1+0x380] ;  /* 0x0003800001f07983 */ /* 0x000f220000100a00 */
[----:B--2---:R-:W-:-:S03]  /*46a0*/  IMAD.WIDE R12, R5, 0x2, R224 ;  /* 0x00000002050c7825 */ /* 0x004fc600078e02e0 */
[----:B------:R-:W2:Y:S04]  /*46b0*/  LDL.64 R222, [R1+0x3b0] ;  /* 0x0003b00001de7983 */ /* 0x000ea80000100a00 */
[----:B------:R-:W4:Y:S01]  /*46c0*/  LDL.64 R224, [R1+0x3b8] ;  /* 0x0003b80001e07983 */ /* 0x000f220000100a00 */
[----:B---3--:R-:W-:-:S03]  /*46d0*/  IMAD.WIDE R48, R5, 0x2, R2 ;  /* 0x0000000205307825 */ /* 0x008fc600078e0202 */
[----:B------:R-:W3:Y:S04]  /*46e0*/  LDG.E.U16 R12, desc[UR28][R12.64] ;  /* 0x0000001c0c0c7981 */ /* 0x000ee8000c1e1500 */
[----:B------:R-:W3:Y:S01]  /*46f0*/  LDL.64 R2, [R1+0x3a8] ;  /* 0x0003a80001027983 */ /* 0x000ee20000100a00 */
[----:B------:R-:W-:-:S03]  /*4700*/  IMAD.WIDE R14, R5, 0x2, R20 ;  /* 0x00000002050e7825 */ /* 0x000fc600078e0214 */
[----:B------:R0:W3:Y:S01]  /*4710*/  LDG.E.U16 R21, desc[UR28][R16.64] ;  /* 0x0000001c10157981 */ /* 0x0000e2000c1e1500 */
[----:B------:R-:W-:-:S03]  /*4720*/  IMAD.WIDE R18, R5, 0x2, R242 ;  /* 0x0000000205127825 */ /* 0x000fc600078e02f2 */
[----:B------:R1:W3:Y:S04]  /*4730*/  LDG.E.U16 R34, desc[UR28][R14.64] ;  /* 0x0000001c0e227981 */ /* 0x0002e8000c1e1500 */
[----:B------:R-:W3:Y:S01]  /*4740*/  LDL.64 R242, [R1+0x388] ;  /* 0x0003880001f27983 */ /* 0x000ee20000100a00 */
[----:B0-----:R-:W-:-:S03]  /*4750*/  IMAD.WIDE R16, R5, 0x2, R238 ;  /* 0x0000000205107825 */ /* 0x001fc600078e02ee */
[----:B------:R-:W3:Y:S01]  /*4760*/  LDL.64 R238, [R1+0x368] ;  /* 0x0003680001ee7983 */ /* 0x000ee20000100a00 */
[----:B-1----:R-:W-:-:S03]  /*4770*/  IMAD.WIDE R14, R5, 0x2, R236 ;  /* 0x00000002050e7825 */ /* 0x002fc600078e02ec */
[----:B------:R-:W3:Y:S01]  /*4780*/  LDG.E.U16 R13, desc[UR28][R18.64] ;  /* 0x0000001c120d7981 */ /* 0x000ee2000c1e1500 */
[----:B------:R-:W-:-:S03]  /*4790*/  IMAD.WIDE R44, R5, 0x2, R230 ;  /* 0x00000002052c7825 */ /* 0x000fc600078e02e6 */
[----:B------:R0:W3:Y:S04]  /*47a0*/  LDG.E.U16 R20, desc[UR28][R30.64] ;  /* 0x0000001c1e147981 */ /* 0x0000e8000c1e1500 */
[----:B------:R1:W3:Y:S04]  /*47b0*/  LDG.E.U16 R33, desc[UR28][R16.64] ;  /* 0x0000001c10217981 */ /* 0x0002e8000c1e1500 */
[----:B------:R1:W3:Y:S01]  /*47c0*/  LDG.E.U16 R19, desc[UR28][R14.64] ;  /* 0x0000001c0e137981 */ /* 0x0002e2000c1e1500 */
[----:B0-----:R-:W-:-:S03]  /*47d0*/  IMAD.WIDE R30, R5, 0x2, R232 ;  /* 0x00000002051e7825 */ /* 0x001fc600078e02e8 */
[----:B------:R-:W3:Y:S01]  /*47e0*/  LDL.64 R236, [R1+0x348] ;  /* 0x0003480001ec7983 */ /* 0x000ee20000100a00 */
[----:B-1----:R-:W-:-:S03]  /*47f0*/  IMAD.WIDE R16, R5, 0x2, R226 ;  /* 0x0000000205107825 */ /* 0x002fc600078e02e2 */
[----:B------:R-:W3:Y:S01]  /*4800*/  LDL.64 R232, [R1+0x308] ;  /* 0x0003080001e87983 */ /* 0x000ee20000100a00 */
[----:B------:R-:W-:-:S03]  /*4810*/  IMAD.WIDE R14, R5, 0x2, R234 ;  /* 0x00000002050e7825 */ /* 0x000fc600078e02ea */
[----:B------:R-:W3:Y:S04]  /*4820*/  LDL.64 R234, [R1+0x328] ;  /* 0x0003280001ea7983 */ /* 0x000ee80000100a00 */
[----:B------:R-:W3:Y:S01]  /*4830*/  LDL.64 R230, [R1+0x2e8] ;  /* 0x0002e80001e67983 */ /* 0x000ee20000100a00 */
[----:B------:R-:W-:-:S03]  /*4840*/  IMAD.WIDE R42, R5, 0x2, R228 ;  /* 0x00000002052a7825 */ /* 0x000fc600078e02e4 */
[----:B------:R-:W3:Y:S04]  /*4850*/  LDG.E.U16 R10, desc[UR28][R10.64] ;  /* 0x0000001c0a0a7981 */ /* 0x000ee8000c1e1500 */
[----:B------:R-:W3:Y:S04]  /*4860*/  LDG.E.U16 R32, desc[UR28][R44.64] ;  /* 0x0000001c2c207981 */ /* 0x000ee8000c1e1500 */
[----:B------:R-:W3:Y:S04]  /*4870*/  LDL.64 R228, [R1+0x2c8] ;  /* 0x0002c80001e47983 */ /* 0x000ee80000100a00 */
[----:B------:R2:W3:Y:S04]  /*4880*/  LDG.E.U16 R11, desc[UR28][R16.64] ;  /* 0x0000001c100b7981 */ /* 0x0004e8000c1e1500 */
[----:B------:R-:W3:Y:S04]  /*4890*/  LDL.64 R226, [R1+0x378] ;  /* 0x0003780001e27983 */ /* 0x000ee80000100a00 */
[----:B------:R0:W3:Y:S01]  /*48a0*/  LDG.E.U16 R18, desc[UR28][R42.64] ;  /* 0x0000001c2a127981 */ /* 0x0000e2000c1e1500 */
[----:B------:R-:W-:-:S03]  /*48b0*/  IMAD.WIDE R52, R5, 0x2, R244 ;  /* 0x0000000205347825 */ /* 0x000fc600078e02f4 */
[----:B------:R-:W3:Y:S04]  /*48c0*/  LDG.E.U16 R14, desc[UR28][R14.64] ;  /* 0x0000001c0e0e7981 */ /* 0x000ee8000c1e1500 */
[----:B------:R-:W3:Y:S04]  /*48d0*/  LDG.E.U16 R30, desc[UR28][R30.64] ;  /* 0x0000001c1e1e7981 */ /* 0x000ee8000c1e1500 */
[----:B------:R-:W3:Y:S04]  /*48e0*/  LDG.E.U16 R40, desc[UR28][R40.64] ;  /* 0x0000001c28287981 */ /* 0x000ee8000c1e1500 */
[----:B------:R-:W3:Y:S01]  /*48f0*/  LDG.E.U16 R25, desc[UR28][R48.64] ;  /* 0x0000001c30197981 */ /* 0x000ee2000c1e1500 */
[----:B--2---:R-:W-:-:S03]  /*4900*/  IMAD.WIDE R16, R5, 0x2, R222 ;  /* 0x0000000205107825 */ /* 0x004fc600078e02de */
[----:B------:R-:W2:Y:S01]  /*4910*/  LDL.64 R244, [R1+0x370] ;  /* 0x0003700001f47983 */ /* 0x000ea20000100a00 */
[----:B----4-:R-:W-:-:S03]  /*4920*/  IMAD.WIDE R46, R5, 0x2, R224 ;  /* 0x00000002052e7825 */ /* 0x010fc600078e02e0 */
[----:B------:R-:W4:Y:S04]  /*4930*/  LDL.64 R222, [R1+0x340] ;  /* 0x0003400001de7983 */ /* 0x000f280000100a00 */
[----:B------:R-:W2:Y:S01]  /*4940*/  LDL.64 R224, [R1+0x360] ;  /* 0x0003600001e07983 */ /* 0x000ea20000100a00 */
[----:B---3--:R-:W-:-:S03]  /*4950*/  IMAD.WIDE R44, R5, 0x2, R2 ;  /* 0x00000002052c7825 */ /* 0x008fc600078e0202 */
[----:B------:R-:W3:Y:S04]  /*4960*/  LDG.E.U16 R17, desc[UR28][R16.64] ;  /* 0x0000001c10117981 */ /* 0x000ee8000c1e1500 */
[----:B------:R-:W3:Y:S01]  /*4970*/  LDL.64 R2, [R1+0x320] ;  /* 0x0003200001027983 */ /* 0x000ee20000100a00 */
[----:B0-----:R-:W-:-:S03]  /*4980*/  IMAD.WIDE R42, R5, 0x2, R248 ;  /* 0x00000002052a7825 */ /* 0x001fc600078e02f8 */
[----:B------:R0:W3:Y:S01]  /*4990*/  LDG.E.U16 R31, desc[UR28][R46.64] ;  /* 0x0000001c2e1f7981 */ /* 0x0000e2000c1e1500 */
[----:B------:R-:W-:-:S03]  /*49a0*/  IMAD.WIDE R54, R5, 0x2, R240 ;  /* 0x0000000205367825 */ /* 0x000fc600078e02f0 */
        /* <DEDUP_REMOVED lines=8> */
[----:B------:R-:W3:Y:S04]  /*4a30*/  LDL.64 R240, [R1+0x338] ;  /* 0x0003380001f07983 */ /* 0x000ee80000100a00 */
[----:B------:R-:W3:Y:S04]  /*4a40*/  LDG.E.U16 R52, desc[UR28][R52.64] ;  /* 0x0000001c34347981 */ /* 0x000ee8000c1e1500 */
[----:B------:R-:W3:Y:S04]  /*4a50*/  LDG.E.U16 R54, desc[UR28][R54.64] ;  /* 0x0000001c36367981 */ /* 0x000ee8000c1e1500 */
        /* <DEDUP_REMOVED lines=11> */
[----:B------:R-:W3:Y:S01]  /*4b10*/  LDL.64 R230, [R1+0x350] ;  /* 0x0003500001e67983 */ /* 0x000ee20000100a00 */
[----:B------:R-:W-:-:S03]  /*4b20*/  IMAD.WIDE R50, R5, 0x2, R228 ;  /* 0x0000000205327825 */ /* 0x000fc600078e02e4 */
[----:B------:R0:W3:Y:S04]  /*4b30*/  LDG.E.U16 R56, desc[UR28][R42.64] ;  /* 0x0000001c2a387981 */ /* 0x0000e8000c1e1500 */
[----:B------:R-:W3:Y:S04]  /*4b40*/  LDG.E.U16 R57, desc[UR28][R44.64] ;  /* 0x0000001c2c397981 */ /* 0x000ee8000c1e1500 */
[----:B------:R4:W3:Y:S01]  /*4b50*/  LDG.E.U16 R58, desc[UR28][R46.64] ;  /* 0x0000001c2e3a7981 */ /* 0x0008e2000c1e1500 */
[----:B0-----:R-:W-:-:S03]  /*4b60*/  IMAD.WIDE R42, R5, 0x2, R226 ;  /* 0x00000002052a7825 */ /* 0x001fc600078e02e2 */
[----:B------:R3:W3:Y:S04]  /*4b70*/  LDG.E.U16 R59, desc[UR28][R48.64] ;  /* 0x0000001c303b7981 */ /* 0x0006e8000c1e1500 */
[----:B------:R-:W3:Y:S04]  /*4b80*/  LDL.64 R228, [R1+0x330] ;  /* 0x0003300001e47983 */ /* 0x000ee80000100a00 */
[----:B------:R-:W3:Y:S04]  /*4b90*/  LDL.64 R226, [R1+0x310] ;  /* 0x0003100001e27983 */ /* 0x000ee80000100a00 */
[----:B------:R0:W3:Y:S04]  /*4ba0*/  LDG.E.U16 R60, desc[UR28][R50.64] ;  /* 0x0000001c323c7981 */ /* 0x0000e8000c1e1500 */
[----:B------:R1:W3:Y:S01]  /*4bb0*/  LDG.E.U16 R61, desc[UR28][R42.64] ;  /* 0x0000001c2a3d7981 */ /* 0x0002e2000c1e1500 */
[----:B----4-:R-:W-:-:S03]  /*4bc0*/  IMAD.WIDE R46, R5, 0x2, R222 ;  /* 0x00000002052e7825 */ /* 0x010fc600078e02de */
[----:B------:R-:W4:Y:S01]  /*4bd0*/  LDL.64 R222, [R1+0x2d0] ;  /* 0x0002d00001de7983 */ /* 0x000f220000100a00 */
[----:B--2---:R-:W-:-:S03]  /*4be0*/  IMAD.WIDE R44, R5, 0x2, R224 ;  /* 0x00000002052c7825 */ /* 0x004fc600078e02e0 */
[----:B------:R-:W2:Y:S01]  /*4bf0*/  LDL.64 R224, [R1+0x2f0] ;  /* 0x0002f00001e07983 */ /* 0x000ea20000100a00 */
[----:B---3--:R-:W-:-:S03]  /*4c00*/  IMAD.WIDE R48, R5, 0x2, R2 ;  /* 0x0000000205307825 */ /* 0x008fc600078e0202 */
[----:B------:R3:W2:Y:S04]  /*4c10*/  LDG.E.U16 R62, desc[UR28][R44.64] ;  /* 0x0000001c2c3e7981 */ /* 0x0006a8000c1e1500 */
[----:B------:R-:W2:Y:S01]  /*4c20*/  LDL.64 R2, [R1+0x2b0] ;  /* 0x0002b00001027983 */ /* 0x000ea20000100a00 */
[----:B0-----:R-:W-:-:S03]  /*4c30*/  IMAD.WIDE R50, R5, 0x2, R250 ;  /* 0x0000000205327825 */ /* 0x001fc600078e02fa */
[----:B------:R0:W2:Y:S04]  /*4c40*/  LDG.E.U16 R63, desc[UR28][R46.64] ;  /* 0x0000001c2e3f7981 */ /* 0x0000a8000c1e1500 */
[----:B------:R0:W2:Y:S01]  /*4c50*/  LDG.E.U16 R64, desc[UR28][R48.64] ;  /* 0x0000001c30407981 */ /* 0x0000a2000c1e1500 */
[----:B-1----:R-:W-:-:S03]  /*4c60*/  IMAD.WIDE R42, R5, 0x2, R248 ;  /* 0x00000002052a7825 */ /* 0x002fc600078e02f8 */
[----:B------:R1:W2:Y:S01]  /*4c70*/  LDG.E.U16 R65, desc[UR28][R50.64] ;  /* 0x0000001c32417981 */ /* 0x0002a2000c1e1500 */
[----:B---3--:R-:W-:-:S03]  /*4c80*/  IMAD.WIDE R44, R5, 0x2, R246 ;  /* 0x00000002052c7825 */ /* 0x008fc600078e02f6 */
[----:B------:R3:W2:Y:S01]  /*4c90*/  LDG.E.U16 R66, desc[UR28][R42.64] ;  /* 0x0000001c2a427981 */ /* 0x0006a2000c1e1500 */
[----:B0-----:R-:W-:-:S03]  /*4ca0*/  IMAD.WIDE R46, R5, 0x2, R244 ;  /* 0x00000002052e7825 */ /* 0x001fc600078e02f4 */
[----:B------:R-:W2:Y:S01]  /*4cb0*/  LDG.E.U16 R67, desc[UR28][R44.64] ;  /* 0x0000001c2c437981 */ /* 0x000ea2000c1e1500 */
[----:B------:R-:W-:-:S03]  /*4cc0*/  IMAD.WIDE R48, R5, 0x2, R242 ;  /* 0x0000000205307825 */ /* 0x000fc600078e02f2 */
[----:B------:R0:W2:Y:S01]  /*4cd0*/  LDG.E.U16 R68, desc[UR28][R46.64] ;  /* 0x0000001c2e447981 */ /* 0x0000a2000c1e1500 */
[----:B-1----:R-:W-:-:S03]  /*4ce0*/  IMAD.WIDE R50, R5, 0x2, R240 ;  /* 0x0000000205327825 */ /* 0x002fc600078e02f0 */
[----:B------:R1:W2:Y:S04]  /*4cf0*/  LDG.E.U16 R69, desc[UR28][R48.64] ;  /* 0x0000001c30457981 */ /* 0x0002a8000c1e1500 */
[----:B------:R1:W2:Y:S01]  /*4d00*/  LDG.E.U16 R70, desc[UR28][R50.64] ;  /* 0x0000001c32467981 */ /* 0x0002a2000c1e1500 */
[C---:B---3--:R-:W-:Y:S01]  /*4d10*/  IMAD.WIDE R42, R5.reuse, 0x2, R238 ;  /* 0x00000002052a7825 */ /* 0x048fe200078e02ee */
[----:B-----5:R-:W3:Y:S03]  /*4d20*/  S2R R216, SR_TID.X ;  /* 0x0000000000d87919 */ /* 0x020ee60000002100 */
[C---:B0-----:R-:W-:Y:S01]  /*4d30*/  IMAD.WIDE R46, R5.reuse, 0x2, R234 ;  /* 0x00000002052e7825 */ /* 0x041fe200078e02ea */
[----:B------:R0:W2:Y:S03]  /*4d40*/  LDG.E.U16 R71, desc[UR28][R42.64] ;  /* 0x0000001c2a477981 */ /* 0x0000a6000c1e1500 */
[C---:B------:R-:W-:Y:S01]  /*4d50*/  IMAD.WIDE R44, R5.reuse, 0x2, R236 ;  /* 0x00000002052c7825 */ /* 0x040fe200078e02ec */
[----:B------:R-:W2:Y:S03]  /*4d60*/  LDG.E.U16 R73, desc[UR28][R46.64] ;  /* 0x0000001c2e497981 */ /* 0x000ea6000c1e1500 */
[C---:B-1----:R-:W-:Y:S01]  /*4d70*/  IMAD.WIDE R48, R5.reuse, 0x2, R232 ;  /* 0x0000000205307825 */ /* 0x042fe200078e02e8 */
[----:B------:R1:W2:Y:S03]  /*4d80*/  LDG.E.U16 R72, desc[UR28][R44.64] ;  /* 0x0000001c2c487981 */ /* 0x0002a6000c1e1500 */
[----:B------:R-:W-:Y:S01]  /*4d90*/  IMAD.WIDE R50, R5, 0x2, R230 ;  /* 0x0000000205327825 */ /* 0x000fe200078e02e6 */
[----:B------:R4:W2:Y:S04]  /*4da0*/  LDG.E.U16 R74, desc[UR28][R48.64] ;  /* 0x0000001c304a7981 */ /* 0x0008a8000c1e1500 */
[----:B------:R2:W2:Y:S04]  /*4db0*/  LDG.E.U16 R75, desc[UR28][R50.64] ;  /* 0x0000001c324b7981 */ /* 0x0004a8000c1e1500 */
[----:B------:R-:W2:Y:S04]  /*4dc0*/  LDL.64 R236, [R1+0x280] ;  /* 0x0002800001ec7983 */ /* 0x000ea80000100a00 */
[----:B------:R-:W2:Y:S01]  /*4dd0*/  LDL.64 R238, [R1+0x2a8] ;  /* 0x0002a80001ee7983 */ /* 0x000ea20000100a00 */
[----:B---3--:R-:W-:-:S03]  /*4de0*/  LOP3.LUT R218, R216, 0x40, RZ, 0xc0, !PT ;  /* 0x00000040d8da7812 */ /* 0x008fc600078ec0ff */
[----:B------:R-:W3:Y:S01]  /*4df0*/  LDL.64 R232, [R1+0x278] ;  /* 0x0002780001e87983 */ /* 0x000ee20000100a00 */
[----:B0-----:R-:W-:-:S03]  /*4e00*/  IMAD.WIDE R42, R5, 0x2, R228 ;  /* 0x00000002052a7825 */ /* 0x001fc600078e02e4 */
[----:B------:R-:W3:Y:S01]  /*4e10*/  LDL.64 R234, [R1+0x200] ;  /* 0x0002000001ea7983 */ /* 0x000ee20000100a00 */
[----:B-1----:R-:W-:-:S03]  /*4e20*/  IMAD.WIDE R44, R5, 0x2, R226 ;  /* 0x00000002052c7825 */ /* 0x002fc600078e02e2 */
[----:B------:R0:W3:Y:S04]  /*4e30*/  LDG.E.U16 R42, desc[UR28][R42.64] ;  /* 0x0000001c2a2a7981 */ /* 0x0000e8000c1e1500 */
[----:B------:R-:W3:Y:S04]  /*4e40*/  LDG.E.U16 R44, desc[UR28][R44.64] ;  /* 0x0000001c2c2c7981 */ /* 0x000ee8000c1e1500 */
[----:B------:R-:W3:Y:S01]  /*4e50*/  LDL.64 R230, [R1+0x180] ;  /* 0x0001800001e67983 */ /* 0x000ee20000100a00 */
[----:B----4-:R-:W-:-:S04]  /*4e60*/  IMAD.WIDE R48, R5, 0x2, R222 ;  /* 0x0000000205307825 */ /* 0x010fc800078e02de */
[----:B--2---:R-:W-:-:S04]  /*4e70*/  IMAD.WIDE R46, R5, 0x2, R224 ;  /* 0x00000002052e7825 */ /* 0x004fc800078e02e0 */
[----:B------:R-:W-:Y:S02]  /*4e80*/  IMAD.WIDE R50, R5, 0x2, R2 ;  /* 0x0000000205327825 */ /* 0x000fe400078e0202 */
[----:B------:R-:W2:Y:S04]  /*4e90*/  LDG.E.U16 R46, desc[UR28][R46.64] ;  /* 0x0000001c2e2e7981 */ /* 0x000ea8000c1e1500 */
[----:B------:R-:W4:Y:S04]  /*4ea0*/  LDG.E.U16 R48, desc[UR28][R48.64] ;  /* 0x0000001c30307981 */ /* 0x000f28000c1e1500 */
[----:B------:R-:W4:Y:S04]  /*4eb0*/  LDG.E.U16 R50, desc[UR28][R50.64] ;  /* 0x0000001c32327981 */ /* 0x000f28000c1e1500 */
[----:B------:R-:W4:Y:S04]  /*4ec0*/  LDL.64 R224, [R1+0x240] ;  /* 0x0002400001e07983 */ /* 0x000f280000100a00 */
[----:B------:R-:W4:Y:S01]  /*4ed0*/  LDL.64 R2, [R1+0x238] ;  /* 0x0002380001027983 */ /* 0x000f220000100a00 */
[----:B------:R-:W-:-:S02]  /*4ee0*/  LOP3.LUT R216, R216, 0x3f, RZ, 0xc0, !PT ;  /* 0x0000003fd8d87812 */ /* 0x000fc400078ec0ff */
[----:B------:R-:W-:Y:S01]  /*4ef0*/  ISETP.NE.U32.AND P0, PT, R218, RZ, PT ;  /* 0x000000ffda00720c */ /* 0x000fe20003f05070 */
[----:B------:R-:W4:Y:S01]  /*4f00*/  LDL.64 R228, [R1+0x140] ;  /* 0x0001400001e47983 */ /* 0x000f220000100a00 */
[----:B------:R-:W-:Y:S02]  /*4f10*/  SHF.L.U32 R216, R216, 0x1, RZ ;  /* 0x00000001d8d87819 */ /* 0x000fe400000006ff */
[----:B0-----:R-:W-:Y:S01]  /*4f20*/  SEL R43, RZ, 0x90, !P0 ;  /* 0x00000090ff2b7807 */ /* 0x001fe20004000000 */
[----:B------:R-:W4:Y:S03]  /*4f30*/  LDL.64 R226, [R1+0x100] ;  /* 0x0001000001e27983 */ /* 0x000f260000100a00 */
[----:B------:R-:W-:Y:S01]  /*4f40*/  LOP3.LUT R43, R43, R216, RZ, 0x3c, !PT ;  /* 0x000000d82b2b7212 */ /* 0x000fe200078e3cff */
[----:B------:R-:W-:Y:S06]  /*4f50*/  BAR.SYNC.DEFER_BLOCKING 0x0 ;  /* 0x0000000000007b1d */ /* 0x000fec0000010000 */
[----:B------:R-:W4:Y:S04]  /*4f60*/  LDL.64 R222, [R1+0x1c0] ;  /* 0x0001c00001de7983 */ /* 0x000f280000100a00 */
[----:B------:R0:W-:Y:S04]  /*4f70*/  STS.U16 [R43+UR24+0x4800], R7 ;  /* 0x004800072b007988 */ /* 0x0001e80008000418 */
[----:B------:R-:W-:Y:S01]  /*4f80*/  STS.U16 [R43+UR24+0x4000], R27 ;  /* 0x0040001b2b007988 */ /* 0x000fe20008000418 */
[----:B0-----:R-:W-:-:S03]  /*4f90*/  LOP3.LUT R7, R43, 0x20, RZ, 0x3c, !PT ;  /* 0x000000202b077812 */ /* 0x001fc600078e3cff */
        /* <DEDUP_REMOVED lines=57> */
[----:B------:R-:W-:Y:S04]  /*5330*/  STS.U16 [R7+UR24+0x6700], R68 ;  /* 0x0067004407007988 */ /* 0x000fe80008000418 */
[----:B------:R-:W-:Y:S04]  /*5340*/  STS.U16 [R7+UR24+0x6b00], R75 ;  /* 0x006b004b07007988 */ /* 0x000fe80008000418 */
[----:B---3--:R-:W-:Y:S04]  /*5350*/  STS.U16 [R7+UR24+0x6f00], R42 ;  /* 0x006f002a07007988 */ /* 0x008fe80008000418 */
[----:B------:R-:W-:Y:S04]  /*5360*/  STS.U16 [R7+UR24+0x7300], R44 ;  /* 0x0073002c07007988 */ /* 0x000fe80008000418 */
[----:B--2---:R-:W-:Y:S04]  /*5370*/  STS.U16 [R7+UR24+0x7700], R46 ;  /* 0x0077002e07007988 */ /* 0x004fe80008000418 */
[----:B----4-:R-:W-:Y:S04]  /*5380*/  STS.U16 [R7+UR24+0x7b00], R48 ;  /* 0x007b003007007988 */ /* 0x010fe80008000418 */
[----:B------:R-:W-:Y:S01]  /*5390*/  STS.U16 [R7+UR24+0x7f00], R50 ;  /* 0x007f003207007988 */ /* 0x000fe20008000418 */
[----:B------:R2:W-:Y:S06]  /*53a0*/  MEMBAR.ALL.CTA ;  /* 0x0000000000007992 */ /* 0x0005ec0000008000 */
[----:B--2---:R-:W2:Y:S01]  /*53b0*/  FENCE.VIEW.ASYNC.S ;  /* 0x00000000000073c6 */ /* 0x004ea20000000000 */
[C---:B0-----:R-:W-:Y:S01]  /*53c0*/  IMAD.WIDE R8, R0.reuse, 0x2, R220 ;  /* 0x0000000200087825 */ /* 0x041fe200078e02dc */
[----:B--2---:R-:W-:Y:S03]  /*53d0*/  BAR.SYNC.DEFER_BLOCKING 0x0 ;  /* 0x0000000000007b1d */ /* 0x004fe60000010000 */
[----:B------:R-:W-:-:S04]  /*53e0*/  IMAD.WIDE R14, R0, 0x2, R236 ;  /* 0x00000002000e7825 */ /* 0x000fc800078e02ec */
[C---:B------:R-:W-:Y:S01]  /*53f0*/  IMAD.WIDE R10, R0.reuse, 0x2, R224 ;  /* 0x00000002000a7825 */ /* 0x040fe200078e02e0 */
[----:B------:R0:W-:Y:S04]  /*5400*/  STL [R1+0x4b8], R5 ;  /* 0x0004b80501007387 */ /* 0x0001e80000100800 */
[----:B-1----:R-:W2:Y:S04]  /*5410*/  LDL.64 R20, [R1+0x1b8] ;  /* 0x0001b80001147983 */ /* 0x002ea80000100a00 */
[----:B------:R-:W3:Y:S04]  /*5420*/  LDL.64 R224, [R1+0xf8] ;  /* 0x0000f80001e07983 */ /* 0x000ee80000100a00 */
[----:B------:R-:W4:Y:S04]  /*5430*/  LDL.64 R22, [R1+0x178] ;  /* 0x0001780001167983 */ /* 0x000f280000100a00 */
[----:B------:R1:W4:Y:S04]  /*5440*/  LDG.E.U16 R240, desc[UR28][R8.64] ;  /* 0x0000001c08f07981 */ /* 0x000328000c1e1500 */
[----:B0-----:R0:W4:Y:S01]  /*5450*/  LDG.E.U16 R5, desc[UR28][R14.64] ;  /* 0x0000001c0e057981 */ /* 0x001122000c1e1500 */
[----:B------:R-:W-:-:S03]  /*5460*/  IMAD.WIDE R16, R0, 0x2, R238 ;  /* 0x0000000200107825 */ /* 0x000fc600078e02ee */
[----:B------:R-:W4:Y:S01]  /*5470*/  LDL.64 R18, [R1+0x1f8] ;  /* 0x0001f80001127983 */ /* 0x000f220000100a00 */
[----:B-1----:R-:W-:-:S03]  /*5480*/  IMAD.WIDE R8, R0, 0x2, R2 ;  /* 0x0000000200087825 */ /* 0x002fc600078e0202 */
[----:B------:R1:W4:Y:S01]  /*5490*/  LDG.E.U16 R3, desc[UR28][R10.64] ;  /* 0x0000001c0a037981 */ /* 0x000322000c1e1500 */
[----:B------:R-:W-:-:S03]  /*54a0*/  IMAD.WIDE R12, R0, 0x2, R232 ;  /* 0x00000002000c7825 */ /* 0x000fc600078e02e8 */
[----:B------:R1:W4:Y:S01]  /*54b0*/  LDG.E.U16 R6, desc[UR28][R8.64] ;  /* 0x0000001c08067981 */ /* 0x000322000c1e1500 */
[----:B0-----:R-:W-:-:S03]  /*54c0*/  IMAD.WIDE R14, R0, 0x2, R222 ;  /* 0x00000002000e7825 */ /* 0x001fc600078e02de */
[----:B------:R0:W4:Y:S01]  /*54d0*/  LDG.E.U16 R2, desc[UR28][R16.64] ;  /* 0x0000001c10027981 */ /* 0x000122000c1e1500 */
[----:B-1----:R-:W-:-:S03]  /*54e0*/  IMAD.WIDE R10, R0, 0x2, R226 ;  /* 0x00000002000a7825 */ /* 0x002fc600078e02e2 */
[----:B------:R-:W4:Y:S01]  /*54f0*/  LDL.64 R232, [R1+0x138] ;  /* 0x0001380001e87983 */ /* 0x000f220000100a00 */
[----:B------:R-:W-:-:S03]  /*5500*/  IMAD.WIDE R8, R0, 0x2, R228 ;  /* 0x0000000200087825 */ /* 0x000fc600078e02e4 */
[----:B------:R1:W4:Y:S01]  /*5510*/  LDG.E.U16 R4, desc[UR28][R12.64] ;  /* 0x0000001c0c047981 */ /* 0x000322000c1e1500 */
[----:B0-----:R-:W-:-:S03]  /*5520*/  IMAD.WIDE R16, R0, 0x2, R234 ;  /* 0x0000000200107825 */ /* 0x001fc600078e02ea */
[----:B------:R-:W4:Y:S04]  /*5530*/  LDL.64 R222, [R1+0x2a0] ;  /* 0x0002a00001de7983 */ /* 0x000f280000100a00 */
[----:B------:R-:W4:Y:S01]  /*5540*/  LDG.E.U16 R8, desc[UR28][R8.64] ;  /* 0x0000001c08087981 */ /* 0x000f22000c1e1500 */
[----:B-1----:R-:W-:-:S03]  /*5550*/  IMAD.WIDE R12, R0, 0x2, R230 ;  /* 0x00000002000c7825 */ /* 0x002fc600078e02e6 */
[----:B------:R-:W4:Y:S04]  /*5560*/  LDL.64 R230, [R1+0x298] ;  /* 0x0002980001e67983 */ /* 0x000f280000100a00 */
[----:B------:R-:W4:Y:S04]  /*5570*/  LDL.64 R226, [R1+0x290] ;  /* 0x0002900001e27983 */ /* 0x000f280000100a00 */
[----:B------:R2:W4:Y:S04]  /*5580*/  LDG.E.U16 R9, desc[UR28][R10.64] ;  /* 0x0000001c0a097981 */ /* 0x000528000c1e1500 */
[----:B------:R3:W4:Y:S04]  /*5590*/  LDG.E.U16 R229, desc[UR28][R14.64] ;  /* 0x0000001c0ee57981 */ /* 0x000728000c1e1500 */
[----:B------:R4:W4:Y:S04]  /*55a0*/  LDG.E.U16 R245, desc[UR28][R16.64] ;  /* 0x0000001c10f57981 */ /* 0x000928000c1e1500 */
[----:B------:R0:W4:Y:S01]  /*55b0*/  LDG.E.U16 R7, desc[UR28][R12.64] ;  /* 0x0000001c0c077981 */ /* 0x000122000c1e1500 */
[----:B--2---:R-:W-:-:S04]  /*55c0*/  IMAD.WIDE R10, R0, 0x2, R20 ;  /* 0x00000002000a7825 */ /* 0x004fc800078e0214 */
[C---:B---3--:R-:W-:Y:S02]  /*55d0*/  IMAD.WIDE R14, R0.reuse, 0x2, R224 ;  /* 0x00000002000e7825 */ /* 0x048fe400078e02e0 */
[----:B------:R-:W2:Y:S02]  /*55e0*/  LDG.E.U16 R10, desc[UR28][R10.64] ;  /* 0x0000001c0a0a7981 */ /* 0x000ea4000c1e1500 */
[C---:B----4-:R-:W-:Y:S02]  /*55f0*/  IMAD.WIDE R16, R0.reuse, 0x2, R22 ;  /* 0x0000000200107825 */ /* 0x050fe400078e0216 */
[----:B------:R1:W-:Y:S04]  /*5600*/  STL [R1+0x3c], R240 ;  /* 0x00003cf001007387 */ /* 0x0003e80000100800 */
[----:B------:R-:W3:Y:S04]  /*5610*/  LDL.64 R20, [R1+0x288] ;  /* 0x0002880001147983 */ /* 0x000ee80000100a00 */
[----:B------:R-:W4:Y:S04]  /*5620*/  LDL.64 R224, [R1+0x268] ;  /* 0x0002680001e07983 */ /* 0x000f280000100a00 */
[----:B------:R-:W2:Y:S04]  /*5630*/  LDL.64 R22, [R1+0x270] ;  /* 0x0002700001167983 */ /* 0x000ea80000100a00 */
[----:B------:R-:W-:Y:S04]  /*5640*/  STL [R1+0x30], R5 ;  /* 0x0000300501007387 */ /* 0x000fe80000100800 */
[----:B------:R2:W-:Y:S04]  /*5650*/  STL [R1+0x10], R3 ;  /* 0x0000100301007387 */ /* 0x0005e80000100800 */
[----:B------:R-:W2:Y:S01]  /*5660*/  LDL.64 R238, [R1+0x258] ;  /* 0x0002580001ee7983 */ /* 0x000ea20000100a00 */
[----:B------:R-:W-:-:S03]  /*5670*/  IMAD.WIDE R18, R0, 0x2, R18 ;  /* 0x0000000200127825 */ /* 0x000fc600078e0212 */
[----:B-1----:R-:W2:Y:S01]  /*5680*/  LDL.64 R240, [R1+0x260] ;  /* 0x0002600001f07983 */ /* 0x002ea20000100a00 */
[----:B0-----:R-:W-:-:S03]  /*5690*/  IMAD.WIDE R12, R0, 0x2, R232 ;  /* 0x00000002000c7825 */ /* 0x001fc600078e02e8 */
[----:B------:R-:W2:Y:S01]  /*56a0*/  LDL.64 R236, [R1+0x250] ;  /* 0x0002500001ec7983 */ /* 0x000ea20000100a00 */
[----:B------:R-:W-:-:S03]  /*56b0*/  IMAD.WIDE R222, R0, 0x2, R222 ;  /* 0x0000000200de7825 */ /* 0x000fc600078e02de */
[----:B------:R-:W2:Y:S04]  /*56c0*/  LDL.64 R234, [R1+0x248] ;  /* 0x0002480001ea7983 */ /* 0x000ea80000100a00 */
[----:B------:R0:W2:Y:S04]  /*56d0*/  LDG.E.U16 R243, desc[UR28][R18.64] ;  /* 0x0000001c12f37981 */ /* 0x0000a8000c1e1500 */
[----:B------:R1:W2:Y:S04]  /*56e0*/  LDG.E.U16 R11, desc[UR28][R16.64] ;  /* 0x0000001c100b7981 */ /* 0x0002a8000c1e1500 */
[----:B------:R-:W2:Y:S01]  /*56f0*/  LDL.64 R232, [R1+0x230] ;  /* 0x0002300001e87983 */ /* 0x000ea20000100a00 */
[----:B0-----:R-:W-:-:S03]  /*5700*/  IMAD.WIDE R18, R0, 0x2, R226 ;  /* 0x0000000200127825 */ /* 0x001fc600078e02e2 */
[----:B------:R-:W2:Y:S01]  /*5710*/  LDG.E.U16 R247, desc[UR28][R222.64] ;  /* 0x0000001cdef77981 */ /* 0x000ea2000c1e1500 */
[----:B-1----:R-:W-:-:S03]  /*5720*/  IMAD.WIDE R16, R0, 0x2, R230 ;  /* 0x0000000200107825 */ /* 0x002fc600078e02e6 */
[----:B------:R-:W2:Y:S04]  /*5730*/  LDG.E.U16 R12, desc[UR28][R12.64] ;  /* 0x0000001c0c0c7981 */ /* 0x000ea8000c1e1500 */
[----:B------:R-:W2:Y:S04]  /*5740*/  LDL.64 R230, [R1+0x228] ;  /* 0x0002280001e67983 */ /* 0x000ea80000100a00 */
[----:B------:R-:W2:Y:S04]  /*5750*/  LDL.64 R226, [R1+0x220] ;  /* 0x0002200001e27983 */ /* 0x000ea80000100a00 */
[----:B------:R0:W2:Y:S04]  /*5760*/  LDG.E.U16 R13, desc[UR28][R14.64] ;  /* 0x0000001c0e0d7981 */ /* 0x0000a8000c1e1500 */
[----:B------:R-:W2:Y:S01]  /*5770*/  LDG.E.U16 R228, desc[UR28][R16.64] ;  /* 0x0000001c10e47981 */ /* 0x000ea2000c1e1500 */
[----:B0-----:R-:W-:-:S03]  /*5780*/  LEA R14, R218, R216, 0x7 ;  /* 0x000000d8da0e7211 */ /* 0x001fc600078e38ff */
[----:B------:R-:W2:Y:S01]  /*5790*/  LDG.E.U16 R15, desc[UR28][R18.64] ;  /* 0x0000001c120f7981 */ /* 0x000ea2000c1e1500 */
[----:B---3--:R-:W-:-:S04]  /*57a0*/  IMAD.WIDE R20, R0, 0x2, R20 ;  /* 0x0000000200147825 */ /* 0x008fc800078e0214 */
[C---:B----4-:R-:W-:Y:S01]  /*57b0*/  IMAD.WIDE R222, R0.reuse, 0x2, R224 ;  /* 0x0000000200de7825 */ /* 0x050fe200078e02e0 */
[----:B------:R0:W3:Y:S04]  /*57c0*/  LDG.E.U16 R216, desc[UR28][R20.64] ;  /* 0x0000001c14d87981 */ /* 0x0000e8000c1e1500 */
[----:B------:R-:W4:Y:S01]  /*57d0*/  LDL.64 R224, [R1+0x218] ;  /* 0x0002180001e07983 */ /* 0x000f220000100a00 */
[----:B--2---:R-:W-:-:S03]  /*57e0*/  IMAD.WIDE R22, R0, 0x2, R22 ;  /* 0x0000000200167825 */ /* 0x004fc600078e0216 */
[----:B------:R-:W2:Y:S04]  /*57f0*/  LDG.E.U16 R246, desc[UR28][R222.64] ;  /* 0x0000001cdef67981 */ /* 0x000ea8000c1e1500 */
[----:B------:R1:W2:Y:S01]  /*5800*/  LDG.E.U16 R3, desc[UR28][R22.64] ;  /* 0x0000001c16037981 */ /* 0x0002a2000c1e1500 */
[----:B0-----:R-:W-:-:S03]  /*5810*/  IMAD.WIDE R20, R0, 0x2, R238 ;  /* 0x0000000200147825 */ /* 0x001fc600078e02ee */
[----:B------:R-:W3:Y:S04]  /*5820*/  LDL.64 R238, [R1+0x210] ;  /* 0x0002100001ee7983 */ /* 0x000ee80000100a00 */
[----:B------:R-:W2:Y:S01]  /*5830*/  LDG.E.U16 R242, desc[UR28][R20.64] ;  /* 0x0000001c14f27981 */ /* 0x000ea2000c1e1500 */
[----:B-1----:R-:W-:-:S04]  /*5840*/  IMAD.WIDE R22, R0, 0x2, R240 ;  /* 0x0000000200167825 */ /* 0x002fc800078e02f0 */
[C---:B------:R-:W-:Y:S01]  /*5850*/  IMAD.WIDE R18, R0.reuse, 0x2, R236 ;  /* 0x0000000200127825 */ /* 0x040fe200078e02ec */
[----:B------:R0:W2:Y:S03]  /*5860*/  LDG.E.U16 R244, desc[UR28][R22.64] ;  /* 0x0000001c16f47981 */ /* 0x0000a6000c1e1500 */
[C---:B------:R-:W-:Y:S01]  /*5870*/  IMAD.WIDE R16, R0.reuse, 0x2, R234 ;  /* 0x0000000200107825 */ /* 0x040fe200078e02ea */
[----:B------:R-:W2:Y:S04]  /*5880*/  LDL.64 R236, [R1+0x208] ;  /* 0x0002080001ec7983 */ /* 0x000ea80000100a00 */
[----:B------:R-:W2:Y:S01]  /*5890*/  LDL.64 R234, [R1+0x1f0] ;  /* 0x0001f00001ea7983 */ /* 0x000ea20000100a00 */
[----:B------:R-:W-:-:S03]  /*58a0*/  IMAD.WIDE R222, R0, 0x2, R232 ;  /* 0x0000000200de7825 */ /* 0x000fc600078e02e8 */
[----:B------:R4:W2:Y:S04]  /*58b0*/  LDG.E.U16 R240, desc[UR28][R18.64] ;  /* 0x0000001c12f07981 */ /* 0x0008a8000c1e1500 */
[----:B------:R-:W2:Y:S04]  /*58c0*/  LDL.64 R232, [R1+0x1e8] ;  /* 0x0001e80001e87983 */ /* 0x000ea80000100a00 */
[----:B------:R3:W2:Y:S01]  /*58d0*/  LDG.E.U16 R218, desc[UR28][R16.64] ;  /* 0x0000001c10da7981 */ /* 0x0006a2000c1e1500 */
[----:B0-----:R-:W-:-:S03]  /*58e0*/  IMAD.WIDE R22, R0, 0x2, R230 ;  /* 0x0000000200167825 */ /* 0x001fc600078e02e6 */
[----:B------:R-:W2:Y:S01]  /*58f0*/  LDG.E.U16 R5, desc[UR28][R222.64] ;  /* 0x0000001cde057981 */ /* 0x000ea2000c1e1500 */
[----:B------:R-:W-:-:S03]  /*5900*/  IMAD.WIDE R20, R0, 0x2, R226 ;  /* 0x0000000200147825 */ /* 0x000fc600078e02e2 */
[----:B------:R-:W2:Y:S04]  /*5910*/  LDL.64 R230, [R1+0x1e0] ;  /* 0x0001e00001e67983 */ /* 0x000ea80000100a00 */
[----:B------:R-:W2:Y:S01]  /*5920*/  LDL.64 R226, [R1+0x1d8] ;  /* 0x0001d80001e27983 */ /* 0x000ea20000100a00 */
[----:B----4-:R-:W-:-:S03]  /*5930*/  IMAD.WIDE R18, R0, 0x2, R224 ;  /* 0x0000000200127825 */ /* 0x010fc600078e02e0 */
[----:B------:R-:W4:Y:S04]  /*5940*/  LDL.64 R224, [R1+0x1d0] ;  /* 0x0001d00001e07983 */ /* 0x000f280000100a00 */
[----:B------:R-:W-:Y:S04]  /*5950*/  STL [R1+0x34], R247 ;  /* 0x000034f701007387 */ /* 0x000fe80000100800 */
[----:B------:R-:W-:Y:S01]  /*5960*/  STL [R1+0x48], R228 ;  /* 0x000048e401007387 */ /* 0x000fe20000100800 */
[----:B---3--:R-:W-:-:S03]  /*5970*/  IMAD.WIDE R16, R0, 0x2, R238 ;  /* 0x0000000200107825 */ /* 0x008fc600078e02ee */
[----:B------:R-:W-:Y:S04]  /*5980*/  STL [R1+0x44], R15 ;  /* 0x0000440f01007387 */ /* 0x000fe80000100800 */
[----:B------:R-:W3:Y:S04]  /*5990*/  LDG.E.U16 R238, desc[UR28][R22.64] ;  /* 0x0000001c16ee7981 */ /* 0x000ee8000c1e1500 */
[----:B------:R0:W-:Y:S04]  /*59a0*/  STL [R1+0x40], R216 ;  /* 0x000040d801007387 */ /* 0x0001e80000100800 */
[----:B------:R-:W3:Y:S04]  /*59b0*/  LDL.64 R222, [R1+0x1c8] ;  /* 0x0001c80001de7983 */ /* 0x000ee80000100a00 */
[----:B------:R-:W3:Y:S01]  /*59c0*/  LDL.64 R22, [R1+0x1b0] ;  /* 0x0001b00001167983 */ /* 0x000ee20000100a00 */
[----:B0-----:R-:W0:Y:S03]  /*59d0*/  LDC R216, c[0x0][0x268] ;  /* 0x00009a00ffd87b82 */ /* 0x001e260000000800 */
[----:B------:R2:W3:Y:S04]  /*59e0*/  LDG.E.U16 R228, desc[UR28][R20.64] ;  /* 0x0000001c14e47981 */ /* 0x0004e8000c1e1500 */
[----:B------:R1:W3:Y:S04]  /*59f0*/  LDG.E.U16 R15, desc[UR28][R18.64] ;  /* 0x0000001c120f7981 */ /* 0x0002e8000c1e1500 */
[----:B------:R1:W3:Y:S01]  /*5a00*/  LDG.E.U16 R251, desc[UR28][R16.64] ;  /* 0x0000001c10fb7981 */ /* 0x0002e2000c1e1500 */
[----:B--2---:R-:W-:-:S04]  /*5a10*/  IMAD.WIDE R20, R0, 0x2, R236 ;  /* 0x0000000200147825 */ /* 0x004fc800078e02ec */
[C---:B-1----:R-:W-:Y:S01]  /*5a20*/  IMAD.WIDE R18, R0.reuse, 0x2, R234 ;  /* 0x0000000200127825 */ /* 0x042fe200078e02ea */
[----:B------:R-:W-:Y:S03]  /*5a30*/  STL [R1+0x24], R246 ;  /* 0x000024f601007387 */ /* 0x000fe60000100800 */
[C---:B------:R-:W-:Y:S01]  /*5a40*/  IMAD.WIDE R16, R0.reuse, 0x2, R232 ;  /* 0x0000000200107825 */ /* 0x040fe200078e02e8 */
[----:B------:R-:W-:Y:S04]  /*5a50*/  STL [R1+0x20], R244 ;  /* 0x000020f401007387 */ /* 0x000fe80000100800 */
[----:B------:R1:W2:Y:S04]  /*5a60*/  LDG.E.U16 R247, desc[UR28][R20.64] ;  /* 0x0000001c14f77981 */ /* 0x0002a8000c1e1500 */
[----:B------:R1:W2:Y:S04]  /*5a70*/  LDG.E.U16 R241, desc[UR28][R18.64] ;  /* 0x0000001c12f17981 */ /* 0x0002a8000c1e1500 */
[----:B------:R-:W-:Y:S01]  /*5a80*/  STL [R1+0x1c], R242 ;  /* 0x00001cf201007387 */ /* 0x000fe20000100800 */
[----:B-1----:R-:W-:-:S03]  /*5a90*/  IMAD.WIDE R20, R0, 0x2, R230 ;  /* 0x0000000200147825 */ /* 0x002fc600078e02e6 */
[----:B------:R-:W-:Y:S01]  /*5aa0*/  STL [R1+0x18], R240 ;  /* 0x000018f001007387 */ /* 0x000fe20000100800 */
[----:B------:R-:W-:-:S03]  /*5ab0*/  IMAD.WIDE R18, R0, 0x2, R226 ;  /* 0x0000000200127825 */ /* 0x000fc600078e02e2 */
[----:B------:R-:W2:Y:S04]  /*5ac0*/  LDL.64 R226, [R1+0xf0] ;  /* 0x0000f00001e27983 */ /* 0x000ea80000100a00 */
[----:B------:R0:W-:Y:S04]  /*5ad0*/  STL [R1+0x14], R218 ;  /* 0x000014da01007387 */ /* 0x0001e80000100800 */
[----:B------:R4:W2:Y:S04]  /*5ae0*/  LDG.E.U16 R239, desc[UR28][R16.64] ;  /* 0x0000001c10ef7981 */ /* 0x0008a8000c1e1500 */
[----:B------:R-:W2:Y:S01]  /*5af0*/  LDG.E.U16 R237, desc[UR28][R20.64] ;  /* 0x0000001c14ed7981 */ /* 0x000ea2000c1e1500 */
[----:B0-----:R-:W-:-:S03]  /*5b00*/  LEA R218, R216, R220, 0x2 ;  /* 0x000000dcd8da7211 */ /* 0x001fc600078e10ff */
[----:B------:R-:W2:Y:S01]  /*5b10*/  LDG.E.U16 R235, desc[UR28][R18.64] ;  /* 0x0000001c12eb7981 */ /* 0x000ea2000c1e1500 */
[----:B----4-:R-:W-:-:S03]  /*5b20*/  IMAD.WIDE R16, R0, 0x2, R224 ;  /* 0x0000000200107825 */ /* 0x010fc600078e02e0 */
[----:B------:R-:W4:Y:S04]  /*5b30*/  LDL.64 R224, [R1+0x188] ;  /* 0x0001880001e07983 */ /* 0x000f280000100a00 */
[----:B------:R0:W4:Y:S02]  /*5b40*/  LDG.E.U16 R233, desc[UR28][R16.64] ;  /* 0x0000001c10e97981 */ /* 0x000124000c1e1500 */
[----:B0-----:R-:W-:-:S05]  /*5b50*/  IMAD.WIDE R16, R0, 0x2, R218 ;  /* 0x0000000200107825 */ /* 0x001fca00078e02da */
[----:B------:R-:W4:Y:S01]  /*5b60*/  LDG.E.U16 R249, desc[UR28][R16.64] ;  /* 0x0000001c10f97981 */ /* 0x000f22000c1e1500 */
[----:B---3--:R-:W-:-:S03]  /*5b70*/  IMAD.WIDE R20, R0, 0x2, R222 ;  /* 0x0000000200147825 */ /* 0x008fc600078e02de */
[----:B------:R-:W3:Y:S01]  /*5b80*/  LDL.64 R222, [R1+0x1a8] ;  /* 0x0001a80001de7983 */ /* 0x000ee20000100a00 */
[----:B------:R-:W-:-:S03]  /*5b90*/  IMAD.WIDE R18, R0, 0x2, R22 ;  /* 0x0000000200127825 */ /* 0x000fc600078e0216 */
[----:B------:R-:W2:Y:S04]  /*5ba0*/  LDL.64 R22, [R1+0x198] ;  /* 0x0001980001167983 */ /* 0x000ea80000100a00 */
[----:B------:R-:W-:Y:S04]  /*5bb0*/  STL [R1+0x4c0], R218 ;  /* 0x0004c0da01007387 */ /* 0x000fe80000100800 */
[----:B------:R0:W-:Y:S04]  /*5bc0*/  STL [R1+0x4bc], R219 ;  /* 0x0004bcdb01007387 */ /* 0x0001e80000100800 */
[----:B------:R-:W-:Y:S04]  /*5bd0*/  STL [R1+0x8], R238 ;  /* 0x000008ee01007387 */ /* 0x000fe80000100800 */
[----:B------:R1:W4:Y:S04]  /*5be0*/  LDG.E.U16 R231, desc[UR28][R20.64] ;  /* 0x0000001c14e77981 */ /* 0x000328000c1e1500 */
[----:B0-----:R-:W4:Y:S04]  /*5bf0*/  LDL.64 R218, [R1+0x1a0] ;  /* 0x0001a00001da7983 */ /* 0x001f280000100a00 */
[----:B------:R-:W-:Y:S04]  /*5c00*/  STL [R1+0x4], R228 ;  /* 0x000004e401007387 */ /* 0x000fe80000100800 */
[----:B------:R0:W-:Y:S04]  /*5c10*/  STL [R1], R15 ;  /* 0x0000000f01007387 */ /* 0x0001e80000100800 */
[----:B------:R-:W1:Y:S04]  /*5c20*/  LDL.64 R20, [R1+0x130] ;  /* 0x0001300001147983 */ /* 0x000e680000100a00 */
[----:B0-----:R0:W4:Y:S04]  /*5c30*/  LDG.E.U16 R15, desc[UR28][R18.64] ;  /* 0x0000001c120f7981 */ /* 0x001128000c1e1500 */
[----:B------:R-:W4:Y:S01]  /*5c40*/  LDL.64 R18, [R1+0x170] ;  /* 0x0001700001127983 */ /* 0x000f220000100a00 */
[----:B---3--:R-:W-:-:S04]  /*5c50*/  IMAD.WIDE R222, R0, 0x2, R222 ;  /* 0x0000000200de7825 */ /* 0x008fc800078e02de */
[----:B--2---:R-:W-:-:S04]  /*5c60*/  IMAD.WIDE R22, R0, 0x2, R22 ;  /* 0x0000000200167825 */ /* 0x004fc800078e0216 */
[----:B-1----:R-:W-:-:S04]  /*5c70*/  IMAD.WIDE R20, R0, 0x2, R20 ;  /* 0x0000000200147825 */ /* 0x002fc800078e0214 */
[----:B----4-:R-:W-:-:S06]  /*5c80*/  IMAD.WIDE R16, R0, 0x2, R18 ;  /* 0x0000000200107825 */ /* 0x010fcc00078e0212 */
[----:B------:R-:W2:Y:S01]  /*5c90*/  LDG.E.U16 R16, desc[UR28][R16.64] ;  /* 0x0000001c10107981 */ /* 0x000ea2000c1e1500 */
[----:B0-----:R-:W-:-:S03]  /*5ca0*/  IMAD.WIDE R18, R0, 0x2, R226 ;  /* 0x0000000200127825 */ /* 0x001fc600078e02e2 */
[----:B------:R-:W3:Y:S04]  /*5cb0*/  LDL.64 R226, [R1+0x150] ;  /* 0x0001500001e27983 */ /* 0x000ee80000100a00 */
[----:B------:R-:W4:Y:S04]  /*5cc0*/  LDG.E.U16 R18, desc[UR28][R18.64] ;  /* 0x0000001c12127981 */ /* 0x000f28000c1e1500 */
[----:B------:R0:W4:Y:S04]  /*5cd0*/  LDG.E.U16 R17, desc[UR28][R20.64] ;  /* 0x0000001c14117981 */ /* 0x000128000c1e1500 */
[----:B------:R1:W4:Y:S01]  /*5ce0*/  LDG.E.U16 R19, desc[UR28][R222.64] ;  /* 0x0000001cde137981 */ /* 0x000322000c1e1500 */
[----:B0-----:R-:W-:-:S03]  /*5cf0*/  IMAD.WIDE R20, R0, 0x2, R218 ;  /* 0x0000000200147825 */ /* 0x001fc600078e02da */
[----:B------:R-:W2:Y:S04]  /*5d00*/  LDL.64 R218, [R1+0x120] ;  /* 0x0001200001da7983 */ /* 0x000ea80000100a00 */
[----:B------:R-:W4:Y:S04]  /*5d10*/  LDG.E.U16 R20, desc[UR28][R20.64] ;  /* 0x0000001c14147981 */ /* 0x000f28000c1e1500 */
[----:B------:R-:W1:Y:S04]  /*5d20*/  LDL.64 R222, [R1+0x168] ;  /* 0x0001680001de7983 */ /* 0x000e680000100a00 */
[----:B------:R0:W4:Y:S04]  /*5d30*/  LDG.E.U16 R21, desc[UR28][R22.64] ;  /* 0x0000001c16157981 */ /* 0x000128000c1e1500 */
[----:B------:R-:W0:Y:S01]  /*5d40*/  LDL.64 R22, [R1+0x190] ;  /* 0x0001900001167983 */ /* 0x000e220000100a00 */
[----:B------:R-:W-:-:S04]  /*5d50*/  IMAD.WIDE R224, R0, 0x2, R224 ;  /* 0x0000000200e07825 */ /* 0x000fc800078e02e0 */
[----:B-1----:R-:W-:-:S05]  /*5d60*/  IMAD.WIDE R222, R0, 0x2, R222 ;  /* 0x0000000200de7825 */ /* 0x002fca00078e02de */
[----:B------:R1:W4:Y:S04]  /*5d70*/  LDG.E.U16 R228, desc[UR28][R222.64] ;  /* 0x0000001cdee47981 */ /* 0x000328000c1e1500 */
[----:B------:R-:W1:Y:S01]  /*5d80*/  LDL.64 R222, [R1+0x160] ;  /* 0x0001600001de7983 */ /* 0x000e620000100a00 */
[----:B0-----:R-:W-:-:S06]  /*5d90*/  IMAD.WIDE R22, R0, 0x2, R22 ;  /* 0x0000000200167825 */ /* 0x001fcc00078e0216 */
[----:B------:R-:W4:Y:S04]  /*5da0*/  LDG.E.U16 R22, desc[UR28][R22.64] ;  /* 0x0000001c16167981 */ /* 0x000f28000c1e1500 */
[----:B------:R0:W4:Y:S04]  /*5db0*/  LDG.E.U16 R23, desc[UR28][R224.64] ;  /* 0x0000001ce0177981 */ /* 0x000128000c1e1500 */
[----:B------:R-:W0:Y:S01]  /*5dc0*/  LDL.64 R224, [R1+0x158] ;  /* 0x0001580001e07983 */ /* 0x000e220000100a00 */
[----:B-1----:R-:W-:-:S05]  /*5dd0*/  IMAD.WIDE R222, R0, 0x2, R222 ;  /* 0x0000000200de7825 */ /* 0x002fca00078e02de */
[----:B------:R-:W4:Y:S04]  /*5de0*/  LDG.E.U16 R230, desc[UR28][R222.64] ;  /* 0x0000001cdee67981 */ /* 0x000f28000c1e1500 */
[----:B------:R-:W4:Y:S01]  /*5df0*/  LDL.64 R222, [R1+0x148] ;  /* 0x0001480001de7983 */ /* 0x000f220000100a00 */
[----:B0-----:R-:W-:-:S05]  /*5e00*/  IMAD.WIDE R224, R0, 0x2, R224 ;  /* 0x0000000200e07825 */ /* 0x001fca00078e02e0 */
[----:B------:R-:W4:Y:S04]  /*5e10*/  LDG.E.U16 R232, desc[UR28][R224.64] ;  /* 0x0000001ce0e87981 */ /* 0x000f28000c1e1500 */
[----:B------:R-:W4:Y:S01]  /*5e20*/  LDL.64 R224, [R1+0x128] ;  /* 0x0001280001e07983 */ /* 0x000f220000100a00 */
[----:B---3--:R-:W-:-:S05]  /*5e30*/  IMAD.WIDE R226, R0, 0x2, R226 ;  /* 0x0000000200e27825 */ /* 0x008fca00078e02e2 */
[----:B------:R2:W3:Y:S02]  /*5e40*/  LDG.E.U16 R234, desc[UR28][R226.64] ;  /* 0x0000001ce2ea7981 */ /* 0x0004e4000c1e1500 */
[----:B--2---:R-:W-:Y:S02]  /*5e50*/  IMAD.WIDE R226, R0, 0x2, R218 ;  /* 0x0000000200e27825 */ /* 0x004fe400078e02da */
[----:B------:R-:W2:Y:S04]  /*5e60*/  LDL.LU R219, [R1+0x30] ;  /* 0x0000300001db7983 */ /* 0x000ea80000300800 */
[----:B------:R-:W3:Y:S01]  /*5e70*/  LDL.LU R218, [R1+0x10] ;  /* 0x0000100001da7983 */ /* 0x000ee20000300800 */
[----:B------:R-:W-:Y:S01]  /*5e80*/  WARPGROUP.ARRIVE ;  /* 0x00000000000079c5 */ /* 0x000fe20000000000 */
[----:B------:R-:W-:-:S02]  /*5e90*/  UMOV UR13, 0x40000040 ;  /* 0x40000040000d7882 */ /* 0x000fc40000000000 */
[----:B------:R-:W3:Y:S03]  /*5ea0*/  LDG.E.U16 R240, desc[UR28][R226.64] ;  /* 0x0000001ce2f07981 */ /* 0x000ee6000c1e1500 */
[----:B------:R-:W-:Y:S01]  /*5eb0*/  HGMMA.64x128x16.F32.BF16 R88, gdesc[UR12].tnspA, RZ, !UPT ;  /* 0x21e000000c5879f0 */ /* 0x000fe2000c7018ff */
[----:B------:R-:W2:Y:S11]  /*5ec0*/  LDL.64 R226, [R1+0x108] ;  /* 0x0001080001e27983 */ /* 0x000eb60000100a00 */
[----:B------:R-:W-:Y:S01]  /*5ed0*/  HGMMA.64x128x16.F32.BF16 R88, gdesc[UR8].tnspA, R88 ;  /* 0x21e00000085879f0 */ /* 0x000fe20008701858 */
[----:B------:R-:W-:-:S11]  /*5ee0*/  UMOV UR42, UR14 ;  /* 0x0000000e002a7c82 */ /* 0x000fd60008000000 */
[----:B------:R-:W-:Y:S01]  /*5ef0*/  HGMMA.64x128x16.F32.BF16 R88, gdesc[UR16].tnspA, R88 ;  /* 0x21e00000105879f0 */ /* 0x000fe20008701858 */
[----:B----4-:R-:W-:-:S05]  /*5f00*/  IMAD.WIDE R222, R0, 0x2, R222 ;  /* 0x0000000200de7825 */ /* 0x010fca00078e02de */
[----:B------:R0:W4:Y:S04]  /*5f10*/  LDG.E.U16 R236, desc[UR28][R222.64] ;  /* 0x0000001cdeec7981 */ /* 0x000128000c1e1500 */
[----:B------:R-:W0:Y:S01]  /*5f20*/  LDL.64 R222, [R1+0x118] ;  /* 0x0001180001de7983 */ /* 0x000e220000100a00 */
[----:B------:R-:W-:-:S05]  /*5f30*/  IMAD.WIDE R224, R0, 0x2, R224 ;  /* 0x0000000200e07825 */ /* 0x000fca00078e02e0 */
[----:B------:R1:W4:Y:S04]  /*5f40*/  LDG.E.U16 R238, desc[UR28][R224.64] ;  /* 0x0000001ce0ee7981 */ /* 0x000328000c1e1500 */
[----:B------:R-:W1:Y:S01]  /*5f50*/  LDL.64 R224, [R1+0x110] ;  /* 0x0001100001e07983 */ /* 0x000e620000100a00 */
[----:B------:R-:W-:Y:S01]  /*5f60*/  UMOV UR43, UR15 ;  /* 0x0000000f002b7c82 */ /* 0x000fe20008000000 */
[----:B------:R-:W-:-:S12]  /*5f70*/  HGMMA.64x128x16.F32.BF16 R88, gdesc[UR20].tnspA, R88 ;  /* 0x21e00000145879f0 */ /* 0x000fd80008701858 */
[----:B------:R-:W-:Y:S01]  /*5f80*/  HGMMA.64x128x16.F32.BF16 R24, gdesc[UR40].tnspA, RZ, !UPT ;  /* 0x21e00000281879f0 */ /* 0x000fe2000c7018ff */
[----:B0-----:R-:W-:-:S05]  /*5f90*/  IMAD.WIDE R222, R0, 0x2, R222 ;  /* 0x0000000200de7825 */ /* 0x001fca00078e02de */
[----:B------:R0:W4:Y:S04]  /*5fa0*/  LDG.E.U16 R242, desc[UR28][R222.64] ;  /* 0x0000001cdef27981 */ /* 0x000128000c1e1500 */
[----:B------:R-:W0:Y:S01]  /*5fb0*/  LDL.64 R222, [R1+0xe8] ;  /* 0x0000e80001de7983 */ /* 0x000e220000100a00 */
[----:B-1----:R-:W-:-:S05]  /*5fc0*/  IMAD.WIDE R224, R0, 0x2, R224 ;  /* 0x0000000200e07825 */ /* 0x002fca00078e02e0 */
[----:B------:R1:W4:Y:S04]  /*5fd0*/  LDG.E.U16 R244, desc[UR28][R224.64] ;  /* 0x0000001ce0f47981 */ /* 0x000328000c1e1500 */
[----:B------:R-:W1:Y:S01]  /*5fe0*/  LDL.64 R224, [R1+0xe0] ;  /* 0x0000e00001e07983 */ /* 0x000e620000100a00 */
[----:B------:R-:W-:Y:S01]  /*5ff0*/  UMOV UR46, UR10 ;  /* 0x0000000a002e7c82 */ /* 0x000fe20008000000 */
[----:B------:R-:W-:Y:S02]  /*6000*/  UMOV UR47, UR11 ;  /* 0x0000000b002f7c82 */ /* 0x000fe40008000000 */
[----:B------:R-:W-:Y:S01]  /*6010*/  HGMMA.64x128x16.F32.BF16 R24, gdesc[UR44].tnspA, R24 ;  /* 0x21e000002c1879f0 */ /* 0x000fe20008701818 */
[----:B--2---:R-:W-:-:S05]  /*6020*/  IMAD.WIDE R226, R0, 0x2, R226 ;  /* 0x0000000200e27825 */ /* 0x004fca00078e02e2 */
[----:B------:R2:W4:Y:S04]  /*6030*/  LDG.E.U16 R246, desc[UR28][R226.64] ;  /* 0x0000001ce2f67981 */ /* 0x000528000c1e1500 */
[----:B------:R-:W2:Y:S01]  /*6040*/  LDL.64 R226, [R1+0xd8] ;  /* 0x0000d80001e27983 */ /* 0x000ea20000100a00 */
[----:B------:R-:W-:Y:S01]  /*6050*/  LEA R216, R216, R220, 0x3 ;  /* 0x000000dcd8d87211 */ /* 0x000fe200078e18ff */
[----:B------:R-:W-:Y:S01]  /*6060*/  UMOV UR50, UR18 ;  /* 0x0000001200327c82 */ /* 0x000fe20008000000 */
[----:B------:R-:W-:Y:S02]  /*6070*/  UMOV UR51, UR19 ;  /* 0x0000001300337c82 */ /* 0x000fe40008000000 */
[----:B------:R-:W-:Y:S01]  /*6080*/  HGMMA.64x128x16.F32.BF16 R24, gdesc[UR48].tnspA, R24 ;  /* 0x21e00000301879f0 */ /* 0x000fe20008701818 */
[----:B0-----:R-:W-:-:S05]  /*6090*/  IMAD.WIDE R222, R0, 0x2, R222 ;  /* 0x0000000200de7825 */ /* 0x001fca00078e02de */
[----:B------:R-:W4:Y:S04]  /*60a0*/  LDG.E.U16 R248, desc[UR28][R222.64] ;  /* 0x0000001cdef87981 */ /* 0x000f28000c1e1500 */
[----:B------:R-:W3:Y:S01]  /*60b0*/  LDL.64 R222, [R1+0xd0] ;  /* 0x0000d00001de7983 */ /* 0x000ee20000100a00 */
[----:B-1----:R-:W-:-:S05]  /*60c0*/  IMAD.WIDE R224, R0, 0x2, R224 ;  /* 0x0000000200e07825 */ /* 0x002fca00078e02e0 */
[----:B------:R-:W4:Y:S04]  /*60d0*/  LDG.E.U16 R250, desc[UR28][R224.64] ;  /* 0x0000001ce0fa7981 */ /* 0x000f28000c1e1500 */
[----:B------:R-:W4:Y:S04]  /*60e0*/  LDL.64 R224, [R1+0xc8] ;  /* 0x0000c80001e07983 */ /* 0x000f280000100a00 */
[----:B------:R0:W-:Y:S04]  /*60f0*/  STL [R1+0x4c8], R220 ;  /* 0x0004c8dc01007387 */ /* 0x0001e80000100800 */
[----:B0-----:R-:W4:Y:S01]  /*6100*/  LDL.LU R220, [R1+0x3c] ;  /* 0x00003c0001dc7983 */ /* 0x001f220000300800 */
[----:B------:R-:W-:Y:S01]  /*6110*/  UMOV UR54, UR22 ;  /* 0x0000001600367c82 */ /* 0x000fe20008000000 */
[----:B------:R-:W-:-:S02]  /*6120*/  UMOV UR55, UR23 ;  /* 0x0000001700377c82 */ /* 0x000fc40008000000 */
[----:B------:R-:W-:Y:S01]  /*6130*/  HGMMA.64x128x16.F32.BF16 R24, gdesc[UR52].tnspA, R24, gsb0 ;  /* 0x21e00000341879f0 */ /* 0x000fe20008001818 */
[----:B--2---:R-:W-:-:S05]  /*6140*/  IMAD.WIDE R226, R0, 0x2, R226 ;  /* 0x0000000200e27825 */ /* 0x004fca00078e02e2 */
[----:B------:R0:W2:Y:S02]  /*6150*/  LDG.E.U16 R252, desc[UR28][R226.64] ;  /* 0x0000001ce2fc7981 */ /* 0x0000a4000c1e1500 */
[----:B0-----:R-:W-:-:S06]  /*6160*/  IMAD.WIDE R226, R0, 0x2, R216 ;  /* 0x0000000200e27825 */ /* 0x001fcc00078e02d8 */
[----:B------:R-:W2:Y:S04]  /*6170*/  LDG.E.U16 R226, desc[UR28][R226.64] ;  /* 0x0000001ce2e27981 */ /* 0x000ea8000c1e1500 */
[----:B------:R-:W-:Y:S04]  /*6180*/  STL [R1+0x4c4], R221 ;  /* 0x0004c4dd01007387 */ /* 0x000fe80000100800 */
[----:B------:R-:W-:Y:S04]  /*6190*/  STL [R1+0x4d4], R0 ;  /* 0x0004d40001007387 */ /* 0x000fe80000100800 */
[----:B------:R-:W-:Y:S04]  /*61a0*/  STL [R1+0x4d0], R216 ;  /* 0x0004d0d801007387 */ /* 0x000fe80000100800 */
[----:B------:R-:W-:Y:S01]  /*61b0*/  STL [R1+0x4cc], R217 ;  /* 0x0004ccd901007387 */ /* 0x000fe20000100800 */
[----:B------:R-:W-:-:S02]  /*61c0*/  WARPGROUP.DEPBAR.LE gsb0, 0x0 ;  /* 0x00008000000079c5 */ /* 0x000fc40000010000 */
[----:B---3--:R-:W-:-:S06]  /*61d0*/  IMAD.WIDE R222, R0, 0x2, R222 ;  /* 0x0000000200de7825 */ /* 0x008fcc00078e02de */
[----:B------:R-:W3:Y:S01]  /*61e0*/  LDG.E.U16 R222, desc[UR28][R222.64] ;  /* 0x0000001cdede7981 */ /* 0x000ee2000c1e1500 */
[----:B----4-:R-:W-:-:S06]  /*61f0*/  IMAD.WIDE R224, R0, 0x2, R224 ;  /* 0x0000000200e07825 */ /* 0x010fcc00078e02e0 */
[----:B------:R-:W4:Y:S01]  /*6200*/  LDG.E.U16 R224, desc[UR28][R224.64] ;  /* 0x0000001ce0e07981 */ /* 0x000f22000c1e1500 */
[----:B------:R-:W-:Y:S06]  /*6210*/  BAR.SYNC.DEFER_BLOCKING 0x0 ;  /* 0x0000000000007b1d */ /* 0x000fec0000010000 */
        /* <DEDUP_REMOVED lines=9> */
[----:B------:R0:W-:Y:S04]  /*62b0*/  STS.U16 [R7+UR24+0x4080], R2 ;  /* 0x0040800207007988 */ /* 0x0001e80008000418 */
[----:B0-----:R-:W2:Y:S01]  /*62c0*/  LDL.LU R2, [R1+0x520] ;  /* 0x0005200001027983 */ /* 0x001ea20000300800 */
[----:B------:R-:W-:-:S03]  /*62d0*/  FMUL R8, R89, UR6 ;  /* 0x0000000659087c20 */ /* 0x000fc60008400000 */
[----:B------:R0:W-:Y:S04]  /*62e0*/  STS.U16 [R7+UR24+0x4480], R4 ;  /* 0x0044800407007988 */ /* 0x0001e80008000418 */
[----:B------:R-:W-:Y:S04]  /*62f0*/  STS.U16 [R7+UR24+0x4880], R6 ;  /* 0x0048800607007988 */ /* 0x000fe80008000418 */
[----:B------:R-:W-:Y:S04]  /*6300*/  STS.U16 [R7+UR24+0x4c80], R243 ;  /* 0x004c80f307007988 */ /* 0x000fe80008000418 */
[----:B------:R1:W-:Y:S04]  /*6310*/  STS.U16 [R7+UR24+0x5080], R10 ;  /* 0x0050800a07007988 */ /* 0x0003e80008000418 */
[----:B------:R-:W-:Y:S04]  /*6320*/  STS.U16 [R7+UR24+0x5480], R11 ;  /* 0x0054800b07007988 */ /* 0x000fe80008000418 */
[----:B------:R-:W-:Y:S04]  /*6330*/  STS.U16 [R7+UR24+0x5880], R12 ;  /* 0x0058800c07007988 */ /* 0x000fe80008000418 */
[----:B------:R1:W-:Y:S04]  /*6340*/  STS.U16 [R7+UR24+0x5c80], R13 ;  /* 0x005c800d07007988 */ /* 0x0003e80008000418 */
[----:B0-----:R-:W3:Y:S01]  /*6350*/  LDL.LU R4, [R1+0x51c] ;  /* 0x00051c0001047983 */ /* 0x001ee20000300800 */
[----:B-1----:R-:W-:-:S03]  /*6360*/  FMUL R10, R91, UR6 ;  /* 0x000000065b0a7c20 */ /* 0x002fc60008400000 */
[----:B------:R-:W4:Y:S01]  /*6370*/  LDL.LU R6, [R1+0x518] ;  /* 0x0005180001067983 */ /* 0x000f220000300800 */
[----:B------:R-:W-:-:S05]  /*6380*/  FMUL R7, R88, UR6 ;  /* 0x0000000658077c20 */ /* 0x000fca0008400000 */
[----:B------:R-:W-:Y:S01]  /*6390*/  FMNMX R7, R7, R8, !PT ;  /* 0x0000000807077209 */ /* 0x000fe20007800000 */
        /* <DEDUP_REMOVED lines=59> */
[----:B------:R-:W-:-:S05]  /*6750*/  FMNMX R7, R8, R7, !PT ;  /* 0x0000000708077209 */ /* 0x000fca0007800000 */
[----:B------:R-:W0:Y:S01]  /*6760*/  SHFL.BFLY PT, R9, R7, 0x2, 0x1f ;  /* 0x0c401f0007097f89 */ /* 0x000e2200000e0000 */
[----:B------:R-:W-:-:S05]  /*6770*/  LOP3.LUT R8, R14, 0x20, RZ, 0x3c, !PT ;  /* 0x000000200e087812 */ /* 0x000fca00078e3cff */
[----:B------:R-:W-:Y:S04]  /*6780*/  STS.U16 [R8+UR24+0x4100], R249 ;  /* 0x004100f908007988 */ /* 0x000fe80008000418 */
[----:B------:R1:W-:Y:S04]  /*6790*/  STS.U16 [R8+UR24+0x4500], R3 ;  /* 0x0045000308007988 */ /* 0x0003e80008000418 */
[----:B------:R-:W-:Y:S04]  /*67a0*/  STS.U16 [R8+UR24+0x4900], R5 ;  /* 0x0049000508007988 */ /* 0x000fe80008000418 */
[----:B------:R-:W-:Y:S04]  /*67b0*/  STS.U16 [R8+UR24+0x4d00], R241 ;  /* 0x004d00f108007988 */ /* 0x000fe80008000418 */
[----:B------:R-:W-:Y:S04]  /*67c0*/  STS.U16 [R8+UR24+0x5100], R15 ;  /* 0x0051000f08007988 */ /* 0x000fe80008000418 */
[----:B------:R-:W-:Y:S04]  /*67d0*/  STS.U16 [R8+UR24+0x5500], R16 ;  /* 0x0055001008007988 */ /* 0x000fe80008000418 */
[----:B------:R-:W-:Y:S04]  /*67e0*/  STS.U16 [R8+UR24+0x5900], R17 ;  /* 0x0059001108007988 */ /* 0x000fe80008000418 */
[----:B------:R1:W-:Y:S01]  /*67f0*/  STS.U16 [R8+UR24+0x5d00], R18 ;  /* 0x005d001208007988 */ /* 0x0003e20008000418 */
[----:B0-----:R-:W-:-:S03]  /*6800*/  FMNMX R9, R7, R9, !PT ;  /* 0x0000000907097209 */ /* 0x001fc60007800000 */
[----:B-1----:R-:W4:Y:S01]  /*6810*/  LDL.LU R3, [R1+0x514] ;  /* 0x0005140001037983 */ /* 0x002f220000300800 */
[----:B------:R-:W-:-:S05]  /*6820*/  FMUL R8, R90, UR6 ;  /* 0x000000065a087c20 */ /* 0x000fca0008400000 */
[----:B------:R-:W-:Y:S01]  /*6830*/  FMNMX R8, R8, R10, !PT ;  /* 0x0000000a08087209 */ /* 0x000fe20007800000 */
[----:B------:R-:W-:Y:S01]  /*6840*/  FMUL R10, R94, UR6 ;  /* 0x000000065e0a7c20 */ /* 0x000fe20008400000 */
[----:B------:R-:W-:-:S04]  /*6850*/  FMUL R7, R95, UR6 ;  /* 0x000000065f077c20 */ /* 0x000fc80008400000 */
[----:B------:R-:W-:-:S04]  /*6860*/  FMNMX R8, R10, R8, !PT ;  /* 0x000000080a087209 */ /* 0x000fc80007800000 */
[----:B------:R-:W-:Y:S02]  /*6870*/  FMNMX R8, R7, R8, !PT ;  /* 0x0000000807087209 */ /* 0x000fe40007800000 */
[----:B------:R-:W0:Y:S02]  /*6880*/  SHFL.BFLY PT, R7, R9, 0x1, 0x1f ;  /* 0x0c201f0009077f89 */ /* 0x000e2400000e0000 */
[----:B0-----:R-:W-:-:S04]  /*6890*/  FMNMX R7, R9, R7, !PT ;  /* 0x0000000709077209 */ /* 0x001fc80007800000 */
[----:B--2---:R-:W-:-:S05]  /*68a0*/  FMNMX R7, R7, R2, !PT ;  /* 0x0000000207077209 */ /* 0x004fca0007800000 */
[----:B------:R-:W-:-:S04]  /*68b0*/  FFMA R88, R88, UR6, -R7 ;  /* 0x0000000658587c23 */ /* 0x000fc80008000807 */
[----:B------:R-:W-:-:S04]  /*68c0*/  FMUL R88, R88, 1.4426950216293334961 ;  /* 0x3fb8aa3b58587820 */ /* 0x000fc80000400000 */
[----:B------:R-:W0:Y:S01]  /*68d0*/  MUFU.EX2 R0, R88 ;  /* 0x0000005800007308 */ /* 0x000e220000000800 */
[----:B------:R-:W-:-:S04]  /*68e0*/  FFMA R89, R89, UR6, -R7 ;  /* 0x0000000659597c23 */ /* 0x000fc80008000807 */
[----:B------:R-:W-:Y:S01]  /*68f0*/  FMUL R89, R89, 1.4426950216293334961 ;  /* 0x3fb8aa3b59597820 */ /* 0x000fe20000400000 */
[--C-:B------:R-:W-:Y:S01]  /*6900*/  FFMA R92, R92, UR6, -R7.reuse ;  /* 0x000000065c5c7c23 */ /* 0x100fe20008000807 */
[----:B0-----:R0:W-:Y:S02]  /*6910*/  STL [R1+0xc4], R0 ;  /* 0x0000c40001007387 */ /* 0x0011e40000100800 */
[----:B0-----:R-:W0:Y:S01]  /*6920*/  MUFU.EX2 R0, R89 ;  /* 0x0000005900007308 */ /* 0x001e220000000800 */
[----:B------:R-:W-:Y:S01]  /*6930*/  FMUL R92, R92, 1.4426950216293334961 ;  /* 0x3fb8aa3b5c5c7820 */ /* 0x000fe20000400000 */
[--C-:B------:R-:W-:Y:S01]  /*6940*/  FFMA R93, R93, UR6, -R7.reuse ;  /* 0x000000065d5d7c23 */ /* 0x100fe20008000807 */
[----:B0-----:R0:W-:Y:S05]  /*6950*/  STL [R1+0xc0], R0 ;  /* 0x0000c00001007387 */ /* 0x0011ea0000100800 */
        /* <DEDUP_REMOVED lines=34> */
[----:B------:R-:W-:Y:S01]  /*6b80*/  FFMA R112, R112, UR6, -R7 ;  /* 0x0000000670707c23 */ /* 0x000fe20008000807 */
[----:B------:R-:W-:Y:S01]  /*6b90*/  FMUL R10, R98, UR6 ;  /* 0x00000006620a7c20 */ /* 0x000fe20008400000 */
[----:B0-----:R0:W-:Y:S04]  /*6ba0*/  STL [R1+0xa8], R0 ;  /* 0x0000a80001007387 */ /* 0x0011e80000100800 */
[----:B0-----:R-:W0:Y:S01]  /*6bb0*/  MUFU.EX2 R0, R109 ;  /* 0x0000006d00007308 */ /* 0x001e220000000800 */
[----:B------:R-:W-:Y:S01]  /*6bc0*/  FMUL R112, R112, 1.4426950216293334961 ;  /* 0x3fb8aa3b70707820 */ /* 0x000fe20000400000 */
[----:B------:R-:W-:Y:S01]  /*6bd0*/  FMNMX R8, R10, R8, !PT ;  /* 0x000000080a087209 */ /* 0x000fe20007800000 */
[----:B------:R-:W-:-:S05]  /*6be0*/  FMUL R10, R99, UR6 ;  /* 0x00000006630a7c20 */ /* 0x000fca0008400000 */
[----:B------:R-:W-:Y:S01]  /*6bf0*/  FMNMX R8, R10, R8, !PT ;  /* 0x000000080a087209 */ /* 0x000fe20007800000 */
[----:B------:R-:W-:Y:S01]  /*6c00*/  FMUL R10, R102, UR6 ;  /* 0x00000006660a7c20 */ /* 0x000fe20008400000 */
[----:B0-----:R0:W-:Y:S02]  /*6c10*/  STL [R1+0xa0], R0 ;  /* 0x0000a00001007387 */ /* 0x0011e40000100800 */
[----:B0-----:R-:W0:Y:S01]  /*6c20*/  MUFU.EX2 R0, R112 ;  /* 0x0000007000007308 */ /* 0x001e220000000800 */
[----:B------:R-:W-:Y:S01]  /*6c30*/  FFMA R113, R113, UR6, -R7 ;  /* 0x0000000671717c23 */ /* 0x000fe20008000807 */
[----:B------:R-:W-:Y:S01]  /*6c40*/  FMNMX R8, R10, R8, !PT ;  /* 0x000000080a087209 */ /* 0x000fe20007800000 */
[----:B------:R-:W-:Y:S02]  /*6c50*/  FMUL R10, R103, UR6 ;  /* 0x00000006670a7c20 */ /* 0x000fe40008400000 */
[----:B------:R-:W-:Y:S01]  /*6c60*/  FMUL R113, R113, 1.4426950216293334961 ;  /* 0x3fb8aa3b71717820 */ /* 0x000fe20000400000 */
[----:B------:R-:W-:-:S02]  /*6c70*/  FMUL R9, R106, UR6 ;  /* 0x000000066a097c20 */ /* 0x000fc40008400000 */
[----:B------:R-:W-:Y:S01]  /*6c80*/  FMNMX R8, R10, R8, !PT ;  /* 0x000000080a087209 */ /* 0x000fe20007800000 */
[----:B------:R-:W-:-:S03]  /*6c90*/  FMUL R10, R25, UR6 ;  /* 0x00000006190a7c20 */ /* 0x000fc60008400000 */
[----:B------:R-:W-:Y:S01]  /*6ca0*/  FMNMX R8, R9, R8, !PT ;  /* 0x0000000809087209 */ /* 0x000fe20007800000 */
[----:B0-----:R0:W-:Y:S01]  /*6cb0*/  STL [R1+0x98], R0 ;  /* 0x0000980001007387 */ /* 0x0011e20000100800 */
[----:B------:R-:W-:Y:S01]  /*6cc0*/  FMUL R9, R24, UR6 ;  /* 0x0000000618097c20 */ /* 0x000fe20008400000 */
[----:B------:R-:W-:Y:S01]  /*6cd0*/  FMUL R11, R107, UR6 ;  /* 0x000000066b0b7c20 */ /* 0x000fe20008400000 */
[----:B0-----:R-:W0:Y:S03]  /*6ce0*/  MUFU.EX2 R0, R113 ;  /* 0x0000007100007308 */ /* 0x001e260000000800 */
[----:B------:R-:W-:Y:S01]  /*6cf0*/  FMNMX R9, R9, R10, !PT ;  /* 0x0000000a09097209 */ /* 0x000fe20007800000 */
[----:B------:R-:W-:Y:S01]  /*6d00*/  FMUL R10, R110, UR6 ;  /* 0x000000066e0a7c20 */ /* 0x000fe20008400000 */
[----:B------:R-:W-:Y:S01]  /*6d10*/  FFMA R116, R116, UR6, -R7 ;  /* 0x0000000674747c23 */ /* 0x000fe20008000807 */
[----:B------:R-:W-:-:S03]  /*6d20*/  FMNMX R8, R11, R8, !PT ;  /* 0x000000080b087209 */ /* 0x000fc60007800000 */
[----:B------:R-:W-:Y:S01]  /*6d30*/  FMUL R116, R116, 1.4426950216293334961 ;  /* 0x3fb8aa3b74747820 */ /* 0x000fe20000400000 */
[----:B------:R-:W-:Y:S01]  /*6d40*/  FMNMX R8, R10, R8, !PT ;  /* 0x000000080a087209 */ /* 0x000fe20007800000 */
[----:B------:R-:W-:Y:S01]  /*6d50*/  FMUL R10, R111, UR6 ;  /* 0x000000066f0a7c20 */ /* 0x000fe20008400000 */
[----:B0-----:R0:W-:Y:S04]  /*6d60*/  STL [R1+0x90], R0 ;  /* 0x0000900001007387 */ /* 0x0011e80000100800 */
[----:B------:R-:W-:Y:S01]  /*6d70*/  FMNMX R8, R10, R8, !PT ;  /* 0x000000080a087209 */ /* 0x000fe20007800000 */
[----:B------:R-:W-:Y:S01]  /*6d80*/  FMUL R10, R114, UR6 ;  /* 0x00000006720a7c20 */ /* 0x000fe20008400000 */
[----:B0-----:R-:W0:Y:S04]  /*6d90*/  MUFU.EX2 R0, R116 ;  /* 0x0000007400007308 */ /* 0x001e280000000800 */
[----:B------:R-:W-:Y:S01]  /*6da0*/  FMNMX R8, R10, R8, !PT ;  /* 0x000000080a087209 */ /* 0x000fe20007800000 */
[----:B------:R-:W-:Y:S01]  /*6db0*/  FMUL R10, R115, UR6 ;  /* 0x00000006730a7c20 */ /* 0x000fe20008400000 */
[----:B------:R-:W-:-:S04]  /*6dc0*/  FFMA R117, R117, UR6, -R7 ;  /* 0x0000000675757c23 */ /* 0x000fc80008000807 */
        /* <DEDUP_REMOVED lines=58> */
[----:B------:R-:W-:-:S04]  /*7170*/  FFMA R10, R129, UR6, -R7 ;  /* 0x00000006810a7c23 */ /* 0x000fc80008000807 */
[----:B------:R-:W-:Y:S01]  /*7180*/  FMUL R10, R10, 1.4426950216293334961 ;  /* 0x3fb8aa3b0a0a7820 */ /* 0x000fe20000400000 */
[----:B------:R-:W-:Y:S01]  /*7190*/  FMUL R11, R151, UR6 ;  /* 0x00000006970b7c20 */ /* 0x000fe20008400000 */
[----:B0-----:R0:W-:Y:S04]  /*71a0*/  STL [R1+0x74], R0 ;  /* 0x0000740001007387 */ /* 0x0011e80000100800 */
[----:B------:R-:W-:Y:S01]  /*71b0*/  FMNMX R8, R11, R8, !PT ;  /* 0x000000080b087209 */ /* 0x000fe20007800000 */
[----:B0-----:R0:W1:Y:S01]  /*71c0*/  MUFU.EX2 R0, R10 ;  /* 0x0000000a00007308 */ /* 0x0010620000000800 */
[----:B------:R-:W-:-:S04]  /*71d0*/  FFMA R11, R132, UR6, -R7 ;  /* 0x00000006840b7c23 */ /* 0x000fc80008000807 */
[----:B------:R-:W-:Y:S01]  /*71e0*/  FMUL R11, R11, 1.4426950216293334961 ;  /* 0x3fb8aa3b0b0b7820 */ /* 0x000fe20000400000 */
[----:B0-----:R-:W-:-:S05]  /*71f0*/  FMUL R10, R28, UR6 ;  /* 0x000000061c0a7c20 */ /* 0x001fca0008400000 */
[----:B------:R-:W-:Y:S02]  /*7200*/  FMNMX R10, R10, R9, !PT ;  /* 0x000000090a0a7209 */ /* 0x000fe40007800000 */
[----:B------:R-:W0:Y:S04]  /*7210*/  SHFL.BFLY PT, R9, R8, 0x2, 0x1f ;  /* 0x0c401f0008097f89 */ /* 0x000e2800000e0000 */
[----:B-1----:R1:W-:Y:S02]  /*7220*/  STL [R1+0x6c], R0 ;  /* 0x00006c0001007387 */ /* 0x0023e40000100800 */
[----:B-1----:R1:W2:Y:S02]  /*7230*/  MUFU.EX2 R0, R11 ;  /* 0x0000000b00007308 */ /* 0x0022a40000000800 */
[----:B-1----:R-:W-:-:S05]  /*7240*/  FMUL R11, R29, UR6 ;  /* 0x000000061d0b7c20 */ /* 0x002fca0008400000 */
[----:B------:R-:W-:Y:S01]  /*7250*/  FMNMX R10, R11, R10, !PT ;  /* 0x0000000a0b0a7209 */ /* 0x000fe20007800000 */
[----:B------:R-:W-:-:S05]  /*7260*/  FMUL R11, R32, UR6 ;  /* 0x00000006200b7c20 */ /* 0x000fca0008400000 */
[----:B------:R-:W-:Y:S01]  /*7270*/  FMNMX R10, R11, R10, !PT ;  /* 0x0000000a0b0a7209 */ /* 0x000fe20007800000 */
[----:B------:R-:W-:-:S05]  /*7280*/  FMUL R11, R33, UR6 ;  /* 0x00000006210b7c20 */ /* 0x000fca0008400000 */
[----:B------:R-:W-:Y:S01]  /*7290*/  FMNMX R11, R11, R10, !PT ;  /* 0x0000000a0b0b7209 */ /* 0x000fe20007800000 */
[----:B------:R-:W-:Y:S01]  /*72a0*/  FFMA R10, R141, UR6, -R7 ;  /* 0x000000068d0a7c23 */ /* 0x000fe20008000807 */
[----:B0-----:R-:W-:-:S03]  /*72b0*/  FMNMX R9, R8, R9, !PT ;  /* 0x0000000908097209 */ /* 0x001fc60007800000 */
[----:B------:R-:W-:Y:S01]  /*72c0*/  FMUL R10, R10, 1.4426950216293334961 ;  /* 0x3fb8aa3b0a0a7820 */ /* 0x000fe20000400000 */
[----:B------:R-:W-:-:S03]  /*72d0*/  FFMA R12, R133, UR6, -R7 ;  /* 0x00000006850c7c23 */ /* 0x000fc60008000807 */
[----:B------:R0:W-:Y:S01]  /*72e0*/  MUFU.EX2 R220, R10 ;  /* 0x0000000a00dc7308 */ /* 0x0001e20000000800 */
[----:B------:R-:W-:Y:S01]  /*72f0*/  FMUL R12, R12, 1.4426950216293334961 ;  /* 0x3fb8aa3b0c0c7820 */ /* 0x000fe20000400000 */
[----:B--2---:R1:W-:Y:S04]  /*7300*/  STL [R1+0x68], R0 ;  /* 0x0000680001007387 */ /* 0x0043e80000100800 */
[----:B0-----:R-:W0:Y:S02]  /*7310*/  SHFL.BFLY PT, R10, R9, 0x1, 0x1f ;  /* 0x0c201f00090a7f89 */ /* 0x001e2400000e0000 */
[----:B-1----:R-:W1:Y:S01]  /*7320*/  MUFU.EX2 R0, R12 ;  /* 0x0000000c00007308 */ /* 0x002e620000000800 */
[----:B------:R-:W-:-:S04]  /*7330*/  FFMA R136, R136, UR6, -R7 ;  /* 0x0000000688887c23 */ /* 0x000fc80008000807 */
[----:B------:R-:W-:Y:S01]  /*7340*/  FMUL R136, R136, 1.4426950216293334961 ;  /* 0x3fb8aa3b88887820 */ /* 0x000fe20000400000 */
[--C-:B------:R-:W-:Y:S01]  /*7350*/  FFMA R137, R137, UR6, -R7.reuse ;  /* 0x0000000689897c23 */ /* 0x100fe20008000807 */
[----:B------:R-:W-:Y:S01]  /*7360*/  FFMA R140, R140, UR6, -R7 ;  /* 0x000000068c8c7c23 */ /* 0x000fe20008000807 */
[----:B-1----:R1:W-:Y:S01]  /*7370*/  STL [R1+0x64], R0 ;  /* 0x0000640001007387 */ /* 0x0023e20000100800 */
[----:B0-----:R-:W-:Y:S01]  /*7380*/  FMNMX R9, R9, R10, !PT ;  /* 0x0000000a09097209 */ /* 0x001fe20007800000 */
[----:B-1----:R-:W0:Y:S03]  /*7390*/  MUFU.EX2 R0, R136 ;  /* 0x0000008800007308 */ /* 0x002e260000000800 */
[----:B---3--:R-:W-:Y:S01]  /*73a0*/  FMNMX R9, R9, R4, !PT ;  /* 0x0000000409097209 */ /* 0x008fe20007800000 */
[----:B------:R-:W-:Y:S01]  /*73b0*/  FMUL R137, R137, 1.4426950216293334961 ;  /* 0x3fb8aa3b89897820 */ /* 0x000fe20000400000 */
[----:B------:R-:W-:-:S03]  /*73c0*/  FMUL R140, R140, 1.4426950216293334961 ;  /* 0x3fb8aa3b8c8c7820 */ /* 0x000fc60000400000 */
[----:B------:R-:W-:Y:S01]  /*73d0*/  FFMA R90, R90, UR6, -R9 ;  /* 0x000000065a5a7c23 */ /* 0x000fe20008000809 */
[----:B------:R-:W1:Y:S03]  /*73e0*/  MUFU.EX2 R216, R137 ;  /* 0x0000008900d87308 */ /* 0x000e660000000800 */
[----:B------:R-:W-:-:S05]  /*73f0*/  FMUL R90, R90, 1.4426950216293334961 ;  /* 0x3fb8aa3b5a5a7820 */ /* 0x000fca0000400000 */
[----:B------:R-:W2:Y:S01]  /*7400*/  MUFU.EX2 R217, R140 ;  /* 0x0000008c00d97308 */ /* 0x000ea20000000800 */
[----:B0-----:R0:W-:Y:S07]  /*7410*/  STL [R1+0x508], R0 ;  /* 0x0005080001007387 */ /* 0x0011ee0000100800 */
[----:B0-----:R-:W0:Y:S01]  /*7420*/  MUFU.EX2 R0, R90 ;  /* 0x0000005a00007308 */ /* 0x001e220000000800 */
[--C-:B------:R-:W-:Y:S01]  /*7430*/  FFMA R91, R91, UR6, -R9.reuse ;  /* 0x000000065b5b7c23 */ /* 0x100fe20008000809 */
[----:B-1----:R-:W-:Y:S03]  /*7440*/  STL [R1+0x50c], R216 ;  /* 0x00050cd801007387 */ /* 0x002fe60000100800 */
[----:B------:R-:W-:Y:S01]  /*7450*/  FMUL R91, R91, 1.4426950216293334961 ;  /* 0x3fb8aa3b5b5b7820 */ /* 0x000fe20000400000 */
[----:B--2---:R-:W-:Y:S04]  /*7460*/  STL [R1+0x510], R217 ;  /* 0x000510d901007387 */ /* 0x004fe80000100800 */
[----:B------:R-:W-:Y:S04]  /*7470*/  STL [R1+0x4d8], R7 ;  /* 0x0004d80701007387 */ /* 0x000fe80000100800 */
[----:B0-----:R0:W-:Y:S02]  /*7480*/  STL [R1+0x54], R0 ;  /* 0x0000540001007387 */ /* 0x0011e40000100800 */
[----:B0-----:R-:W0:Y:S01]  /*7490*/  MUFU.EX2 R0, R91 ;  /* 0x0000005b00007308 */ /* 0x001e220000000800 */
[----:B------:R-:W-:-:S04]  /*74a0*/  FFMA R94, R94, UR6, -R9 ;  /* 0x000000065e5e7c23 */ /* 0x000fc80008000809 */
[----:B------:R-:W-:Y:S01]  /*74b0*/  FMUL R94, R94, 1.4426950216293334961 ;  /* 0x3fb8aa3b5e5e7820 */ /* 0x000fe20000400000 */
[----:B------:R-:W-:Y:S01]  /*74c0*/  FFMA R95, R95, UR6, -R9 ;  /* 0x000000065f5f7c23 */ /* 0x000fe20008000809 */
[----:B0-----:R0:W-:Y:S02]  /*74d0*/  STL [R1+0x50], R0 ;  /* 0x0000500001007387 */ /* 0x0011e40000100800 */
[----:B0-----:R-:W0:Y:S01]  /*74e0*/  MUFU.EX2 R0, R94 ;  /* 0x0000005e00007308 */ /* 0x001e220000000800 */
[----:B------:R-:W-:Y:S01]  /*74f0*/  FMUL R95, R95, 1.4426950216293334961 ;  /* 0x3fb8aa3b5f5f7820 */ /* 0x000fe20000400000 */
[----:B------:R-:W-:Y:S01]  /*7500*/  FMUL R8, R36, UR6 ;  /* 0x0000000624087c20 */ /* 0x000fe20008400000 */
[----:B------:R-:W-:-:S04]  /*7510*/  FMUL R12, R37, UR6 ;  /* 0x00000006250c7c20 */ /* 0x000fc80008400000 */
[----:B------:R-:W-:Y:S01]  /*7520*/  FMNMX R11, R8, R11, !PT ;  /* 0x0000000b080b7209 */ /* 0x000fe20007800000 */
[----:B0-----:R0:W-:Y:S03]  /*7530*/  STL [R1+0x4c], R0 ;  /* 0x00004c0001007387 */ /* 0x0011e60000100800 */
[----:B------:R-:W-:Y:S01]  /*7540*/  FMNMX R11, R12, R11, !PT ;  /* 0x0000000b0c0b7209 */ /* 0x000fe20007800000 */
[----:B0-----:R-:W0:Y:S01]  /*7550*/  MUFU.EX2 R0, R95 ;  /* 0x0000005f00007308 */ /* 0x001e220000000800 */
[----:B------:R-:W-:Y:S01]  /*7560*/  FMUL R12, R40, UR6 ;  /* 0x00000006280c7c20 */ /* 0x000fe20008400000 */
[----:B------:R-:W-:-:S04]  /*7570*/  FFMA R98, R98, UR6, -R9 ;  /* 0x0000000662627c23 */ /* 0x000fc80008000809 */
[----:B------:R-:W-:Y:S01]  /*7580*/  FMUL R98, R98, 1.4426950216293334961 ;  /* 0x3fb8aa3b62627820 */ /* 0x000fe20000400000 */
[----:B------:R-:W-:Y:S01]  /*7590*/  FMNMX R11, R12, R11, !PT ;  /* 0x0000000b0c0b7209 */ /* 0x000fe20007800000 */
[----:B------:R-:W-:Y:S01]  /*75a0*/  FMUL R12, R41, UR6 ;  /* 0x00000006290c7c20 */ /* 0x000fe20008400000 */
[----:B------:R-:W-:-:S04]  /*75b0*/  FMUL R10, R44, UR6 ;  /* 0x000000062c0a7c20 */ /* 0x000fc80008400000 */
[----:B------:R-:W-:Y:S01]  /*75c0*/  FMNMX R11, R12, R11, !PT ;  /* 0x0000000b0c0b7209 */ /* 0x000fe20007800000 */
[----:B0-----:R0:W-:Y:S03]  /*75d0*/  STL [R1+0x3c], R0 ;  /* 0x00003c0001007387 */ /* 0x0011e60000100800 */
[----:B------:R-:W-:Y:S01]  /*75e0*/  FMNMX R10, R10, R11, !PT ;  /* 0x0000000b0a0a7209 */ /* 0x000fe20007800000 */
[----:B------:R-:W-:Y:S01]  /*75f0*/  FMUL R11, R45, UR6 ;  /* 0x000000062d0b7c20 */ /* 0x000fe20008400000 */
[----:B0-----:R-:W0:Y:S01]  /*7600*/  MUFU.EX2 R0, R98 ;  /* 0x0000006200007308 */ /* 0x001e220000000800 */
[----:B------:R-:W-:-:S03]  /*7610*/  FFMA R99, R99, UR6, -R9 ;  /* 0x0000000663637c23 */ /* 0x000fc60008000809 */
[----:B------:R-:W-:Y:S01]  /*7620*/  FMNMX R10, R11, R10, !PT ;  /* 0x0000000a0b0a7209 */ /* 0x000fe20007800000 */
[----:B------:R-:W-:Y:S01]  /*7630*/  FMUL R11, R48, UR6 ;  /* 0x00000006300b7c20 */ /* 0x000fe20008400000 */
[----:B------:R-:W-:-:S04]  /*7640*/  FMUL R99, R99, 1.4426950216293334961 ;  /* 0x3fb8aa3b63637820 */ /* 0x000fc80000400000 */
[----:B------:R-:W-:Y:S01]  /*7650*/  FMNMX R10, R11, R10, !PT ;  /* 0x0000000a0b0a7209 */ /* 0x000fe20007800000 */
[----:B------:R-:W-:Y:S01]  /*7660*/  FMUL R11, R49, UR6 ;  /* 0x00000006310b7c20 */ /* 0x000fe20008400000 */
[----:B0-----:R0:W-:Y:S04]  /*7670*/  STL [R1+0x38], R0 ;  /* 0x0000380001007387 */ /* 0x0011e80000100800 */
        /* <DEDUP_REMOVED lines=42> */
[----:B------:R-:W2:Y:S01]  /*7920*/  LDL.LU R217, [R1+0x34] ;  /* 0x0000340001d97983 */ /* 0x000ea20000300800 */
[----:B0-----:R-:W0:Y:S03]  /*7930*/  MUFU.EX2 R0, R107 ;  /* 0x0000006b00007308 */ /* 0x001e260000000800 */
[----:B------:R-:W-:Y:S01]  /*7940*/  FMNMX R10, R11, R10, !PT ;  /* 0x0000000a0b0a7209 */ /* 0x000fe20007800000 */
[----:B------:R-:W-:Y:S01]  /*7950*/  FMUL R11, R77, UR6 ;  /* 0x000000064d0b7c20 */ /* 0x000fe20008400000 */
[----:B------:R-:W3:Y:S04]  /*7960*/  LDL.LU R216, [R1+0x24] ;  /* 0x0000240001d87983 */ /* 0x000ee80000300800 */
[----:B------:R-:W-:Y:S01]  /*7970*/  FMNMX R10, R11, R10, !PT ;  /* 0x0000000a0b0a7209 */ /* 0x000fe20007800000 */
[----:B------:R-:W-:Y:S01]  /*7980*/  FMUL R11, R80, UR6 ;  /* 0x00000006500b7c20 */ /* 0x000fe20008400000 */
[----:B0-----:R0:W-:Y:S04]  /*7990*/  STL [R1+0xc], R0 ;  /* 0x00000c0001007387 */ /* 0x0011e80000100800 */
[----:B------:R-:W-:Y:S01]  /*79a0*/  FMNMX R10, R11, R10, !PT ;  /* 0x0000000a0b0a7209 */ /* 0x000fe20007800000 */
[----:B------:R-:W-:Y:S01]  /*79b0*/  FMUL R11, R81, UR6 ;  /* 0x00000006510b7c20 */ /* 0x000fe20008400000 */
[----:B0-----:R-:W2:Y:S04]  /*79c0*/  LDL.LU R0, [R1+0x8] ;  /* 0x0000080001007983 */ /* 0x001ea80000300800 */
[----:B------:R-:W-:Y:S01]  /*79d0*/  FMNMX R10, R11, R10, !PT ;  /* 0x0000000a0b0a7209 */ /* 0x000fe20007800000 */
[----:B------:R-:W-:Y:S01]  /*79e0*/  FMUL R11, R84, UR6 ;  /* 0x00000006540b7c20 */ /* 0x000fe20008400000 */
[----:B------:R-:W-:-:S04]  /*79f0*/  FFMA R15, R145, UR6, -R7 ;  /* 0x00000006910f7c23 */ /* 0x000fc80008000807 */
[----:B------:R-:W-:Y:S01]  /*7a00*/  FMNMX R10, R11, R10, !PT ;  /* 0x0000000a0b0a7209 */ /* 0x000fe20007800000 */
[----:B------:R-:W-:Y:S01]  /*7a10*/  FMUL R11, R85, UR6 ;  /* 0x00000006550b7c20 */ /* 0x000fe20008400000 */
[----:B------:R-:W-:Y:S01]  /*7a20*/  FMUL R15, R15, 1.4426950216293334961 ;  /* 0x3fb8aa3b0f0f7820 */ /* 0x000fe20000400000 */
[----:B------:R-:W-:-:S03]  /*7a30*/  FFMA R8, R144, UR6, -R7 ;  /* 0x0000000690087c23 */ /* 0x000fc60008000807 */
[----:B------:R-:W-:Y:S01]  /*7a40*/  FMNMX R10, R11, R10, !PT ;  /* 0x0000000a0b0a7209 */ /* 0x000fe20007800000 */
[----:B------:R-:W-:Y:S01]  /*7a50*/  FMUL R8, R8, 1.4426950216293334961 ;  /* 0x3fb8aa3b08087820 */ /* 0x000fe20000400000 */
[----:B------:R0:W-:Y:S01]  /*7a60*/  MUFU.EX2 R218, R15 ;  /* 0x0000000f00da7308 */ /* 0x0001e20000000800 */
[----:B------:R-:W-:Y:S02]  /*7a70*/  FMUL R13, R27, UR6 ;  /* 0x000000061b0d7c20 */ /* 0x000fe40008400000 */
[----:B0-----:R-:W0:Y:S05]  /*7a80*/  SHFL.BFLY PT, R15, R10, 0x2, 0x1f ;  /* 0x0c401f000a0f7f89 */ /* 0x001e2a00000e0000 */
[----:B------:R1:W-:Y:S01]  /*7a90*/  MUFU.EX2 R221, R8 ;  /* 0x0000000800dd7308 */ /* 0x0003e20000000800 */
[----:B------:R-:W-:Y:S01]  /*7aa0*/  FMUL R11, R30, UR6 ;  /* 0x000000061e0b7c20 */ /* 0x000fe20008400000 */
[----:B-1----:R-:W-:-:S05]  /*7ab0*/  FMUL R8, R26, UR6 ;  /* 0x000000061a087c20 */ /* 0x002fca0008400000 */
[----:B------:R-:W-:-:S04]  /*7ac0*/  FMNMX R8, R8, R13, !PT ;  /* 0x0000000d08087209 */ /* 0x000fc80007800000 */
[----:B------:R-:W-:Y:S01]  /*7ad0*/  FMNMX R8, R11, R8, !PT ;  /* 0x000000080b087209 */ /* 0x000fe20007800000 */
[----:B------:R-:W-:-:S05]  /*7ae0*/  FMUL R11, R31, UR6 ;  /* 0x000000061f0b7c20 */ /* 0x000fca0008400000 */
[----:B------:R-:W-:Y:S01]  /*7af0*/  FMNMX R8, R11, R8, !PT ;  /* 0x000000080b087209 */ /* 0x000fe20007800000 */
[----:B------:R-:W-:Y:S01]  /*7b00*/  FMUL R11, R34, UR6 ;  /* 0x00000006220b7c20 */ /* 0x000fe20008400000 */
[----:B0-----:R-:W-:Y:S01]  /*7b10*/  FMNMX R15, R10, R15, !PT ;  /* 0x0000000f0a0f7209 */ /* 0x001fe20007800000 */
[----:B------:R-:W-:-:S03]  /*7b20*/  FFMA R12, R139, UR6, -R9 ;  /* 0x000000068b0c7c23 */ /* 0x000fc60008000809 */
[----:B------:R-:W-:Y:S01]  /*7b30*/  FMNMX R8, R11, R8, !PT ;  /* 0x000000080b087209 */ /* 0x000fe20007800000 */
[----:B------:R-:W-:Y:S01]  /*7b40*/  FMUL R11, R35, UR6 ;  /* 0x00000006230b7c20 */ /* 0x000fe20008400000 */
[----:B------:R-:W0:Y:S04]  /*7b50*/  SHFL.BFLY PT, R16, R15, 0x1, 0x1f ;  /* 0x0c201f000f107f89 */ /* 0x000e2800000e0000 */
[----:B------:R-:W-:Y:S01]  /*7b60*/  FMNMX R11, R11, R8, !PT ;  /* 0x000000080b0b7209 */ /* 0x000fe20007800000 */
[----:B------:R-:W-:Y:S01]  /*7b70*/  FMUL R8, R12, 1.4426950216293334961 ;  /* 0x3fb8aa3b0c087820 */ /* 0x000fe20000400000 */
[----:B------:R-:W-:Y:S01]  /*7b80*/  FMUL R12, R38, UR6 ;  /* 0x00000006260c7c20 */ /* 0x000fe20008400000 */
[----:B------:R-:W-:Y:S01]  /*7b90*/  FMUL R13, R39, UR6 ;  /* 0x00000006270d7c20 */ /* 0x000fe20008400000 */
[----:B------:R-:W-:-:S03]  /*7ba0*/  FMUL R17, R42, UR6 ;  /* 0x000000062a117c20 */ /* 0x000fc60008400000 */
[----:B------:R-:W-:Y:S01]  /*7bb0*/  FMNMX R12, R12, R11, !PT ;  /* 0x0000000b0c0c7209 */ /* 0x000fe20007800000 */
[----:B------:R-:W-:-:S03]  /*7bc0*/  FMUL R18, R43, UR6 ;  /* 0x000000062b127c20 */ /* 0x000fc60008400000 */
[----:B------:R-:W-:-:S04]  /*7bd0*/  FMNMX R13, R13, R12, !PT ;  /* 0x0000000c0d0d7209 */ /* 0x000fc80007800000 */
[----:B------:R-:W-:Y:S01]  /*7be0*/  FMNMX R17, R17, R13, !PT ;  /* 0x0000000d11117209 */ /* 0x000fe20007800000 */
[----:B------:R-:W-:-:S03]  /*7bf0*/  FFMA R88, R151, UR6, -R9 ;  /* 0x0000000697587c23 */ /* 0x000fc60008000809 */
[----:B------:R-:W-:Y:S01]  /*7c00*/  FMNMX R17, R18, R17, !PT ;  /* 0x0000001112117209 */ /* 0x000fe20007800000 */
[----:B------:R-:W-:Y:S01]  /*7c10*/  FMUL R18, R46, UR6 ;  /* 0x000000062e127c20 */ /* 0x000fe20008400000 */
[----:B0-----:R-:W-:Y:S01]  /*7c20*/  FMNMX R16, R15, R16, !PT ;  /* 0x000000100f107209 */ /* 0x001fe20007800000 */
[----:B------:R-:W-:Y:S01]  /*7c30*/  FMUL R88, R88, 1.4426950216293334961 ;  /* 0x3fb8aa3b58587820 */ /* 0x000fe20000400000 */
[----:B------:R-:W-:Y:S02]  /*7c40*/  FADD R89, -R9, R4 ;  /* 0x0000000409597221 */ /* 0x000fe40000000100 */
[----:B------:R-:W-:Y:S02]  /*7c50*/  FMNMX R18, R18, R17, !PT ;  /* 0x0000001112127209 */ /* 0x000fe40007800000 */
[----:B----4-:R-:W-:Y:S01]  /*7c60*/  FMNMX R17, R16, R6, !PT ;  /* 0x0000000610117209 */ /* 0x010fe20007800000 */
[----:B------:R0:W-:Y:S04]  /*7c70*/  MUFU.EX2 R4, R88 ;  /* 0x0000005800047308 */ /* 0x0001e80000000800 */
[--C-:B------:R-:W-:Y:S01]  /*7c80*/  FFMA R24, R24, UR6, -R17.reuse ;  /* 0x0000000618187c23 */ /* 0x100fe20008000811 */
[----:B0-----:R-:W-:Y:S01]  /*7c90*/  FMUL R88, R47, UR6 ;  /* 0x000000062f587c20 */ /* 0x001fe20008400000 */
[----:B------:R-:W-:-:S04]  /*7ca0*/  FFMA R25, R25, UR6, -R17 ;  /* 0x0000000619197c23 */ /* 0x000fc80008000811 */
[----:B------:R-:W-:Y:S01]  /*7cb0*/  FMNMX R88, R88, R18, !PT ;  /* 0x0000001258587209 */ /* 0x000fe20007800000 */
[----:B------:R-:W-:Y:S01]  /*7cc0*/  FMUL R18, R24, 1.4426950216293334961 ;  /* 0x3fb8aa3b18127820 */ /* 0x000fe20000400000 */
[----:B------:R-:W-:Y:S01]  /*7cd0*/  FMUL R24, R50, UR6 ;  /* 0x0000000632187c20 */ /* 0x000fe20008400000 */
        /* <DEDUP_REMOVED lines=8> */
[----:B------:R-:W-:Y:S01]  /*7d60*/  FMUL R92, R29, 1.4426950216293334961 ;  /* 0x3fb8aa3b1d5c7820 */ /* 0x000fe20000400000 */
[----:B------:R-:W-:-:S03]  /*7d70*/  FMUL R29, R55, UR6 ;  /* 0x00000006371d7c20 */ /* 0x000fc60008400000 */
[----:B------:R-:W-:-:S04]  /*7d80*/  FMNMX R28, R28, R88, !PT ;  /* 0x000000581c1c7209 */ /* 0x000fc80007800000 */
        /* <DEDUP_REMOVED lines=33> */
[----:B------:R-:W0:Y:S02]  /*7fa0*/  SHFL.BFLY PT, R29, R28, 0x2, 0x1f ;  /* 0x0c401f001c1d7f89 */ /* 0x000e2400000e0000 */
[----:B0-----:R-:W-:-:S05]  /*7fb0*/  FMNMX R28, R28, R29, !PT ;  /* 0x0000001d1c1c7209 */ /* 0x001fca0007800000 */
[----:B------:R-:W0:Y:S02]  /*7fc0*/  SHFL.BFLY PT, R29, R28, 0x1, 0x1f ;  /* 0x0c201f001c1d7f89 */ /* 0x000e2400000e0000 */
[----:B0-----:R-:W-:Y:S01]  /*7fd0*/  FMNMX R29, R28, R29, !PT ;  /* 0x0000001d1c1d7209 */ /* 0x001fe20007800000 */
[----:B------:R-:W-:-:S03]  /*7fe0*/  FADD R28, -R17, R6 ;  /* 0x00000006111c7221 */ /* 0x000fc60000000100 */
[----:B------:R-:W-:Y:S01]  /*7ff0*/  FMNMX R120, R29, R3, !PT ;  /* 0x000000031d787209 */ /* 0x000fe20007800000 */
[----:B------:R-:W-:-:S04]  /*8000*/  FMUL R28, R28, 1.4426950216293334961 ;  /* 0x3fb8aa3b1c1c7820 */ /* 0x000fc80000400000 */
[--C-:B------:R-:W-:Y:S02]  /*8010*/  FFMA R29, R26, UR6, -R120.reuse ;  /* 0x000000061a1d7c23 */ /* 0x100fe40008000878 */
[----:B------:R0:W-:Y:S02]  /*8020*/  MUFU.EX2 R26, R28 ;  /* 0x0000001c001a7308 */ /* 0x0001e40000000800 */
[----:B0-----:R-:W-:-:S04]  /*8030*/  FFMA R28, R27, UR6, -R120 ;  /* 0x000000061b1c7c23 */ /* 0x001fc80008000878 */
[----:B------:R-:W-:-:S04]  /*8040*/  FMUL R28, R28, 1.4426950216293334961 ;  /* 0x3fb8aa3b1c1c7820 */ /* 0x000fc80000400000 */
[----:B------:R0:W-:Y:S01]  /*8050*/  MUFU.EX2 R121, R28 ;  /* 0x0000001c00797308 */ /* 0x0001e20000000800 */
[----:B------:R-:W-:Y:S01]  /*8060*/  STL [R1+0x4dc], R9 ;  /* 0x0004dc0901007387 */ /* 0x000fe20000100800 */
[----:B0-----:R-:W-:-:S03]  /*8070*/  LOP3.LUT R28, R14, 0x30, RZ, 0x3c, !PT ;  /* 0x000000300e1c7812 */ /* 0x001fc600078e3cff */
[----:B------:R-:W-:Y:S04]  /*8080*/  STL [R1+0x4e0], R17 ;  /* 0x0004e01101007387 */ /* 0x000fe80000100800 */
[----:B---3--:R0:W-:Y:S04]  /*8090*/  STS.U16 [R28+UR24+0x4580], R216 ;  /* 0x004580d81c007988 */ /* 0x0081e80008000418 */
[----:B--2---:R1:W-:Y:S04]  /*80a0*/  STS.U16 [R28+UR24+0x4980], R0 ;  /* 0x004980001c007988 */ /* 0x0043e80008000418 */
[----:B0-----:R-:W2:Y:S04]  /*80b0*/  LDL.LU R216, [R1+0x20] ;  /* 0x0000200001d87983 */ /* 0x001ea80000300800 */
[----:B-1----:R-:W3:Y:S01]  /*80c0*/  LDL.LU R0, [R1+0x4] ;  /* 0x0000040001007983 */ /* 0x002ee20000300800 */
[--C-:B------:R-:W-:Y:S01]  /*80d0*/  FFMA R110, R110, UR6, -R9.reuse ;  /* 0x000000066e6e7c23 */ /* 0x100fe20008000809 */
[----:B------:R-:W-:Y:S01]  /*80e0*/  FFMA R115, R115, UR6, -R9 ;  /* 0x0000000673737c23 */ /* 0x000fe20008000809 */
[----:B------:R-:W-:-:S02]  /*80f0*/  FFMA R148, R148, UR6, -R7 ;  /* 0x0000000694947c23 */ /* 0x000fc40008000807 */
[----:B------:R-:W-:Y:S01]  /*8100*/  FMUL R110, R110, 1.4426950216293334961 ;  /* 0x3fb8aa3b6e6e7820 */ /* 0x000fe20000400000 */
[----:B------:R-:W-:Y:S01]  /*8110*/  FMUL R115, R115, 1.4426950216293334961 ;  /* 0x3fb8aa3b73737820 */ /* 0x000fe20000400000 */
[----:B------:R-:W-:Y:S01]  /*8120*/  FMUL R148, R148, 1.4426950216293334961 ;  /* 0x3fb8aa3b94947820 */ /* 0x000fe20000400000 */
[----:B------:R-:W-:Y:S01]  /*8130*/  FFMA R149, R149, UR6, -R7 ;  /* 0x0000000695957c23 */ /* 0x000fe20008000807 */
[----:B------:R-:W-:Y:S01]  /*8140*/  FADD R2, -R7, R2 ;  /* 0x0000000207027221 */ /* 0x000fe20000000100 */
[----:B------:R-:W-:Y:S01]  /*8150*/  MUFU.EX2 R243, R115 ;  /* 0x0000007300f37308 */ /* 0x000fe20000000800 */
[--C-:B------:R-:W-:Y:S01]  /*8160*/  FFMA R32, R32, UR6, -R17.reuse ;  /* 0x0000000620207c23 */ /* 0x100fe20008000811 */
[--C-:B------:R-:W-:Y:S01]  /*8170*/  FFMA R33, R33, UR6, -R17.reuse ;  /* 0x0000000621217c23 */ /* 0x100fe20008000811 */
[--C-:B------:R-:W-:Y:S01]  /*8180*/  FFMA R36, R36, UR6, -R17.reuse ;  /* 0x0000000624247c23 */ /* 0x100fe20008000811 */
[--C-:B------:R-:W-:Y:S01]  /*8190*/  FFMA R37, R37, UR6, -R17.reuse ;  /* 0x0000000625257c23 */ /* 0x100fe20008000811 */
[--C-:B------:R-:W-:Y:S01]  /*81a0*/  FFMA R40, R40, UR6, -R17.reuse ;  /* 0x0000000628287c23 */ /* 0x100fe20008000811 */
[--C-:B------:R-:W-:Y:S01]  /*81b0*/  FFMA R41, R41, UR6, -R17.reuse ;  /* 0x0000000629297c23 */ /* 0x100fe20008000811 */
[--C-:B------:R-:W-:Y:S01]  /*81c0*/  FFMA R44, R44, UR6, -R17.reuse ;  /* 0x000000062c2c7c23 */ /* 0x100fe20008000811 */
[----:B------:R0:W-:Y:S01]  /*81d0*/  MUFU.EX2 R7, R110 ;  /* 0x0000006e00077308 */ /* 0x0001e20000000800 */
        /* <DEDUP_REMOVED lines=11> */
[--C-:B0-----:R-:W-:Y:S01]  /*8290*/  FFMA R110, R65, UR6, -R17.reuse ;  /* 0x00000006416e7c23 */ /* 0x101fe20008000811 */
[--C-:B------:R-:W-:Y:S01]  /*82a0*/  FFMA R68, R68, UR6, -R17.reuse ;  /* 0x0000000644447c23 */ /* 0x100fe20008000811 */
        /* <DEDUP_REMOVED lines=8> */
[----:B------:R-:W-:Y:S01]  /*8330*/  FFMA R85, R85, UR6, -R17 ;  /* 0x0000000655557c23 */ /* 0x000fe20008000811 */
        /* <DEDUP_REMOVED lines=8> */
[--C-:B-1----:R-:W-:Y:S01]  /*83c0*/  FFMA R148, R130, UR6, -R9.reuse ;  /* 0x0000000682947c23 */ /* 0x102fe20008000809 */
        /* <DEDUP_REMOVED lines=9> */
[----:B------:R-:W4:Y:S04]  /*8460*/  LDL.LU R17, [R1] ;  /* 0x0000000001117983 */ /* 0x000f280000300800 */
[----:B------:R0:W-:Y:S04]  /*8470*/  STS.U16 [R28+UR24+0x4180], R217 ;  /* 0x004180d91c007988 */ /* 0x0001e80008000418 */
[----:B------:R-:W4:Y:S04]  /*8480*/  LDL.LU R9, [R1+0x44] ;  /* 0x0000440001097983 */ /* 0x000f280000300800 */
[----:B------:R1:W-:Y:S04]  /*8490*/  STS.U16 [R28+UR24+0x4d80], R239 ;  /* 0x004d80ef1c007988 */ /* 0x0003e80008000418 */
[----:B0-----:R-:W4:Y:S04]  /*84a0*/  LDL.LU R217, [R1+0x18] ;  /* 0x0000180001d97983 */ /* 0x001f280000300800 */
[----:B------:R-:W-:Y:S04]  /*84b0*/  STS.U16 [R28+UR24+0x5180], R19 ;  /* 0x005180131c007988 */ /* 0x000fe80008000418 */
[----:B-1----:R-:W4:Y:S04]  /*84c0*/  LDL.LU R239, [R1+0x1c] ;  /* 0x00001c0001ef7983 */ /* 0x002f280000300800 */
[----:B------:R0:W-:Y:S04]  /*84d0*/  STS.U16 [R28+UR24+0x5580], R228 ;  /* 0x005580e41c007988 */ /* 0x0001e80008000418 */
[----:B------:R-:W-:Y:S04]  /*84e0*/  STS.U16 [R28+UR24+0x5980], R238 ;  /* 0x005980ee1c007988 */ /* 0x000fe80008000418 */
[----:B------:R1:W-:Y:S04]  /*84f0*/  STS.U16 [R28+UR24+0x5d80], R248 ;  /* 0x005d80f81c007988 */ /* 0x0003e80008000418 */
[----:B0-----:R-:W4:Y:S01]  /*8500*/  LDL.LU R228, [R1+0x48] ;  /* 0x0000480001e47983 */ /* 0x001f220000300800 */
[----:B-1----:R-:W-:-:S05]  /*8510*/  LOP3.LUT R28, R14, 0x40, RZ, 0x3c, !PT ;  /* 0x000000400e1c7812 */ /* 0x002fca00078e3cff */
[----:B--2---:R0:W-:Y:S04]  /*8520*/  STS.U16 [R28+UR24+0x4600], R216 ;  /* 0x004600d81c007988 */ /* 0x0041e80008000418 */
[----:B---3--:R1:W-:Y:S04]  /*8530*/  STS.U16 [R28+UR24+0x4a00], R0 ;  /* 0x004a00001c007988 */ /* 0x0083e80008000418 */
[----:B0-----:R-:W2:Y:S04]  /*8540*/  LDL.LU R216, [R1+0x40] ;  /* 0x0000400001d87983 */ /* 0x001ea80000300800 */
[----:B-1----:R-:W3:Y:S01]  /*8550*/  LDL.LU R0, [R1+0x14] ;  /* 0x0000140001007983 */ /* 0x002ee20000300800 */
[----:B------:R-:W-:-:S03]  /*8560*/  FMUL R29, R29, 1.4426950216293334961 ;  /* 0x3fb8aa3b1d1d7820 */ /* 0x000fc60000400000 */
[----:B------:R-:W-:Y:S01]  /*8570*/  STS.U16 [R28+UR24+0x4200], R226 ;  /* 0x004200e21c007988 */ /* 0x000fe20008000418 */
[----:B------:R0:W-:Y:S03]  /*8580*/  MUFU.EX2 R27, R29 ;  /* 0x0000001d001b7308 */ /* 0x0001e60000000800 */
[----:B------:R-:W-:Y:S04]  /*8590*/  STS.U16 [R28+UR24+0x4e00], R237 ;  /* 0x004e00ed1c007988 */ /* 0x000fe80008000418 */
[----:B------:R-:W-:Y:S01]  /*85a0*/  STS.U16 [R28+UR24+0x5200], R20 ;  /* 0x005200141c007988 */ /* 0x000fe20008000418 */
[----:B0-----:R-:W-:-:S03]  /*85b0*/  LOP3.LUT R29, R14, 0x50, RZ, 0x3c, !PT ;  /* 0x000000500e1d7812 */ /* 0x001fc600078e3cff */
        /* <DEDUP_REMOVED lines=9> */
[----:B----4-:R-:W-:Y:S01]  /*8650*/  STS.U16 [R29+UR24+0x4a80], R17 ;  /* 0x004a80111d007988 */ /* 0x010fe20008000418 */
[----:B------:R-:W-:Y:S01]  /*8660*/  FMUL R2, R2, 1.4426950216293334961 ;  /* 0x3fb8aa3b02027820 */ /* 0x000fe20000400000 */
[----:B------:R-:W-:-:S02]  /*8670*/  FMUL R16, R89, 1.4426950216293334961 ;  /* 0x3fb8aa3b59107820 */ /* 0x000fc40000400000 */
[----:B------:R-:W-:Y:S04]  /*8680*/  STS.U16 [R29+UR24+0x4680], R239 ;  /* 0x004680ef1d007988 */ /* 0x000fe80008000418 */
[----:B------:R-:W-:Y:S04]  /*8690*/  STS.U16 [R29+UR24+0x4280], R228 ;  /* 0x004280e41d007988 */ /* 0x000fe80008000418 */
[----:B------:R0:W-:Y:S04]  /*86a0*/  STS.U16 [R28+UR24+0x5300], R22 ;  /* 0x005300161c007988 */ /* 0x0001e80008000418 */
[----:B------:R-:W-:Y:S01]  /*86b0*/  STS.U16 [R28+UR24+0x4300], R9 ;  /* 0x004300091c007988 */ /* 0x000fe20008000418 */
[----:B0-----:R-:W-:-:S03]  /*86c0*/  LOP3.LUT R22, R14, 0x70, RZ, 0x3c, !PT ;  /* 0x000000700e167812 */ /* 0x001fc600078e3cff */
[----:B------:R0:W-:Y:S04]  /*86d0*/  STS.U16 [R28+UR24+0x4700], R217 ;  /* 0x004700d91c007988 */ /* 0x0001e80008000418 */
[----:B------:R-:W-:Y:S04]  /*86e0*/  STS.U16 [R28+UR24+0x4b00], R251 ;  /* 0x004b00fb1c007988 */ /* 0x000fe80008000418 */
[----:B------:R-:W-:Y:S04]  /*86f0*/  STS.U16 [R28+UR24+0x4f00], R233 ;  /* 0x004f00e91c007988 */ /* 0x000fe80008000418 */
[----:B------:R-:W-:Y:S04]  /*8700*/  STS.U16 [R28+UR24+0x5700], R234 ;  /* 0x005700ea1c007988 */ /* 0x000fe80008000418 */
[----:B------:R-:W-:Y:S04]  /*8710*/  STS.U16 [R28+UR24+0x5b00], R244 ;  /* 0x005b00f41c007988 */ /* 0x000fe80008000418 */
[----:B------:R1:W-:Y:S04]  /*8720*/  STS.U16 [R28+UR24+0x5f00], R222 ;  /* 0x005f00de1c007988 */ /* 0x0003e80008000418 */
[----:B0-----:R-:W4:Y:S01]  /*8730*/  LDL R217, [R1+0xc0] ;  /* 0x0000c00001d97983 */ /* 0x001f220000100800 */
[----:B------:R-:W0:Y:S01]  /*8740*/  MUFU.EX2 R2, R2 ;  /* 0x0000000200027308 */ /* 0x000e220000000800 */
[----:B-1----:R-:W-:-:S02]  /*8750*/  FADD R28, -R120, R3 ;  /* 0x00000003781c7221 */ /* 0x002fc40000000100 */
[----:B------:R-:W-:Y:S02]  /*8760*/  STS.U16 [R22+UR24+0x4b80], R247 ;  /* 0x004b80f716007988 */ /* 0x000fe40008000418 */
[----:B------:R-:W-:-:S03]  /*8770*/  FMUL R28, R28, 1.4426950216293334961 ;  /* 0x3fb8aa3b1c1c7820 */ /* 0x000fc60000400000 */
[----:B------:R-:W1:Y:S01]  /*8780*/  MUFU.EX2 R16, R16 ;  /* 0x0000001000107308 */ /* 0x000e620000000800 */
[----:B------:R-:W-:Y:S04]  /*8790*/  STS.U16 [R22+UR24+0x4f80], R231 ;  /* 0x004f80e716007988 */ /* 0x000fe80008000418 */
[----:B------:R-:W-:Y:S04]  /*87a0*/  STS.U16 [R22+UR24+0x5380], R23 ;  /* 0x0053801716007988 */ /* 0x000fe80008000418 */
[----:B------:R-:W-:Y:S04]  /*87b0*/  STS.U16 [R22+UR24+0x5780], R236 ;  /* 0x005780ec16007988 */ /* 0x000fe80008000418 */
[----:B------:R-:W-:Y:S04]  /*87c0*/  STS.U16 [R22+UR24+0x5b80], R246 ;  /* 0x005b80f616007988 */ /* 0x000fe80008000418 */
[----:B------:R-:W-:Y:S01]  /*87d0*/  STS.U16 [R22+UR24+0x5f80], R224 ;  /* 0x005f80e016007988 */ /* 0x000fe20008000418 */
[-C--:B0-----:R-:W-:Y:S01]  /*87e0*/  FMUL R184, R184, R2.reuse ;  /* 0x00000002b8b87220 */ /* 0x081fe20000400000 */
[-C--:B------:R-:W-:Y:S01]  /*87f0*/  FMUL R185, R185, R2.reuse ;  /* 0x00000002b9b97220 */ /* 0x080fe20000400000 */
        /* <DEDUP_REMOVED lines=13> */
[----:B------:R-:W-:Y:S01]  /*88d0*/  FMUL R213, R213, R2 ;  /* 0x00000002d5d57220 */ /* 0x000fe20000400000 */
[-C--:B-1----:R-:W-:Y:S01]  /*88e0*/  FMUL R186, R186, R16.reuse ;  /* 0x00000010baba7220 */ /* 0x082fe20000400000 */
        /* <DEDUP_REMOVED lines=15> */
[----:B--2---:R0:W-:Y:S04]  /*89e0*/  STS.U16 [R22+UR24+0x4380], R216 ;  /* 0x004380d816007988 */ /* 0x0041e80008000418 */
[----:B---3--:R1:W-:Y:S01]  /*89f0*/  STS.U16 [R22+UR24+0x4780], R0 ;  /* 0x0047800016007988 */ /* 0x0083e20008000418 */
[--C-:B------:R-:W-:Y:S01]  /*8a00*/  FFMA R30, R30, UR6, -R120.reuse ;  /* 0x000000061e1e7c23 */ /* 0x100fe20008000878 */
[----:B------:R-:W-:Y:S01]  /*8a10*/  FMUL R122, R122, 1.4426950216293334961 ;  /* 0x3fb8aa3b7a7a7820 */ /* 0x000fe20000400000 */
[----:B------:R-:W-:Y:S01]  /*8a20*/  FMUL R32, R32, 1.4426950216293334961 ;  /* 0x3fb8aa3b20207820 */ /* 0x000fe20000400000 */
[----:B------:R-:W-:Y:S01]  /*8a30*/  FFMA R34, R34, UR6, -R120 ;  /* 0x0000000622227c23 */ /* 0x000fe20008000878 */
[----:B0-----:R-:W2:Y:S04]  /*8a40*/  LDL R216, [R1+0x9c] ;  /* 0x00009c0001d87983 */ /* 0x001ea80000100800 */
[----:B-1----:R-:W2:Y:S04]  /*8a50*/  LDL R0, [R1+0x94] ;  /* 0x0000940001007983 */ /* 0x002ea80000100800 */
[----:B------:R-:W3:Y:S04]  /*8a60*/  LDL.LU R222, [R1+0x54] ;  /* 0x0000540001de7983 */ /* 0x000ee80000300800 */
[----:B------:R-:W3:Y:S04]  /*8a70*/  LDL.LU R17, [R1+0x30] ;  /* 0x0000300001117983 */ /* 0x000ee80000300800 */
[----:B------:R-:W3:Y:S04]  /*8a80*/  LDL.LU R9, [R1+0xb8] ;  /* 0x0000b80001097983 */ /* 0x000ee80000300800 */
[----:B------:R-:W3:Y:S04]  /*8a90*/  LDL.LU R244, [R1+0xb0] ;  /* 0x0000b00001f47983 */ /* 0x000ee80000300800 */
[----:B------:R-:W3:Y:S04]  /*8aa0*/  LDL.LU R234, [R1+0xc] ;  /* 0x00000c0001ea7983 */ /* 0x000ee80000300800 */
[----:B------:R-:W3:Y:S04]  /*8ab0*/  LDL.LU R233, [R1+0xa8] ;  /* 0x0000a80001e97983 */ /* 0x000ee80000300800 */
[----:B------:R-:W3:Y:S04]  /*8ac0*/  LDL.LU R251, [R1+0xa0] ;  /* 0x0000a00001fb7983 */ /* 0x000ee80000300800 */
[----:B------:R-:W3:Y:S04]  /*8ad0*/  LDL.LU R252, [R1+0x98] ;  /* 0x0000980001fc7983 */ /* 0x000ee80000300800 */
[----:B------:R-:W3:Y:S01]  /*8ae0*/  LDL.LU R242, [R1+0x90] ;  /* 0x0000900001f27983 */ /* 0x000ee20000300800 */
[----:B------:R-:W0:Y:S03]  /*8af0*/  MUFU.EX2 R22, R28 ;  /* 0x0000001c00167308 */ /* 0x000e260000000800 */
        /* <DEDUP_REMOVED lines=12> */
[----:B------:R-:W4:Y:S04]  /*8bc0*/  LDL.LU R23, [R1+0xc4] ;  /* 0x0000c40001177983 */ /* 0x000f280000300800 */
[----:B------:R-:W3:Y:S04]  /*8bd0*/  LDL.LU R236, [R1+0x28] ;  /* 0x0000280001ec7983 */ /* 0x000ee80000300800 */
[----:B------:R-:W3:Y:S04]  /*8be0*/  LDL.LU R246, [R1+0xbc] ;  /* 0x0000bc0001f67983 */ /* 0x000ee80000300800 */
[----:B------:R-:W3:Y:S04]  /*8bf0*/  LDL.LU R224, [R1+0x2c] ;  /* 0x00002c0001e07983 */ /* 0x000ee80000300800 */
[----:B------:R1:W-:Y:S01]  /*8c00*/  STL [R1+0x4e4], R2 ;  /* 0x0004e40201007387 */ /* 0x0003e20000100800 */
[-C--:B0-----:R-:W-:Y:S01]  /*8c10*/  FMUL R154, R154, R22.reuse ;  /* 0x000000169a9a7220 */ /* 0x081fe20000400000 */
[-C--:B------:R-:W-:Y:S01]  /*8c20*/  FMUL R155, R155, R22.reuse ;  /* 0x000000169b9b7220 */ /* 0x080fe20000400000 */
[-C--:B------:R-:W-:Y:S01]  /*8c30*/  FMUL R158, R158, R22.reuse ;  /* 0x000000169e9e7220 */ /* 0x080fe20000400000 */
[-C--:B------:R-:W-:Y:S01]  /*8c40*/  FMUL R159, R159, R22.reuse ;  /* 0x000000169f9f7220 */ /* 0x080fe20000400000 */
[-C--:B------:R-:W-:Y:S01]  /*8c50*/  FMUL R162, R162, R22.reuse ;  /* 0x00000016a2a27220 */ /* 0x080fe20000400000 */
[-C--:B------:R-:W-:Y:S01]  /*8c60*/  FMUL R163, R163, R22.reuse ;  /* 0x00000016a3a37220 */ /* 0x080fe20000400000 */
[-C--:B------:R-:W-:Y:S01]  /*8c70*/  FMUL R166, R166, R22.reuse ;  /* 0x00000016a6a67220 */ /* 0x080fe20000400000 */
[----:B------:R0:W-:Y:S06]  /*8c80*/  MEMBAR.ALL.CTA ;  /* 0x0000000000007992 */ /* 0x0001ec0000008000 */
[----:B0-----:R-:W0:Y:S01]  /*8c90*/  FENCE.VIEW.ASYNC.S ;  /* 0x00000000000073c6 */ /* 0x001e220000000000 */
[----:B------:R-:W-:-:S03]  /*8ca0*/  FMUL R167, R167, R22 ;  /* 0x00000016a7a77220 */ /* 0x000fc60000400000 */
[----:B-1----:R-:W3:Y:S01]  /*8cb0*/  LDL.LU R2, [R1+0xac] ;  /* 0x0000ac0001027983 */ /* 0x002ee20000300800 */
[-C--:B------:R-:W-:Y:S01]  /*8cc0*/  FMUL R170, R170, R22.reuse ;  /* 0x00000016aaaa7220 */ /* 0x080fe20000400000 */
[-C--:B------:R-:W-:Y:S02]  /*8cd0*/  FMUL R171, R171, R22.reuse ;  /* 0x00000016abab7220 */ /* 0x080fe40000400000 */
[----:B------:R1:W-:Y:S01]  /*8ce0*/  STL [R1+0x4e8], R16 ;  /* 0x0004e81001007387 */ /* 0x0003e20000100800 */
[-C--:B------:R-:W-:Y:S01]  /*8cf0*/  FMUL R174, R174, R22.reuse ;  /* 0x00000016aeae7220 */ /* 0x080fe20000400000 */
[-C--:B------:R-:W-:Y:S01]  /*8d00*/  FMUL R175, R175, R22.reuse ;  /* 0x00000016afaf7220 */ /* 0x080fe20000400000 */
[-C--:B------:R-:W-:Y:S01]  /*8d10*/  FMUL R178, R178, R22.reuse ;  /* 0x00000016b2b27220 */ /* 0x080fe20000400000 */
[-C--:B------:R-:W-:Y:S01]  /*8d20*/  FMUL R179, R179, R22.reuse ;  /* 0x00000016b3b37220 */ /* 0x080fe20000400000 */
[-C--:B------:R-:W-:Y:S01]  /*8d30*/  FMUL R182, R182, R22.reuse ;  /* 0x00000016b6b67220 */ /* 0x080fe20000400000 */
[----:B------:R-:W-:Y:S01]  /*8d40*/  FMUL R183, R183, R22 ;  /* 0x00000016b7b77220 */ /* 0x000fe20000400000 */
[----:B-1----:R-:W3:Y:S04]  /*8d50*/  LDL.LU R16, [R1+0x38] ;  /* 0x0000380001107983 */ /* 0x002ee80000300800 */
[----:B------:R1:W-:Y:S04]  /*8d60*/  STL [R1+0x4ec], R22 ;  /* 0x0004ec1601007387 */ /* 0x0003e80000100800 */
[----:B-1----:R-:W3:Y:S01]  /*8d70*/  LDL.LU R22, [R1+0xa4] ;  /* 0x0000a40001167983 */ /* 0x002ee20000300800 */
[----:B------:R-:W-:Y:S01]  /*8d80*/  FMUL R30, R30, 1.4426950216293334961 ;  /* 0x3fb8aa3b1e1e7820 */ /* 0x000fe20000400000 */
[----:B------:R-:W-:Y:S08]  /*8d90*/  MUFU.EX2 R227, R122 ;  /* 0x0000007a00e37308 */ /* 0x000ff00000000800 */
[----:B------:R2:W-:Y:S08]  /*8da0*/  MUFU.EX2 R122, R30 ;  /* 0x0000001e007a7308 */ /* 0x0005f00000000800 */
[----:B------:R3:W-:Y:S01]  /*8db0*/  MUFU.EX2 R93, R32 ;  /* 0x00000020005d7308 */ /* 0x0007e20000000800 */
[----:B--2---:R-:W-:-:S02]  /*8dc0*/  F2FP.BF16.F32.PACK_AB R30, R216, R0 ;  /* 0x00000000d81e723e */ /* 0x004fc400000010ff */
[----:B----4-:R-:W-:Y:S02]  /*8dd0*/  F2FP.BF16.F32.PACK_AB R28, R217, R23 ;  /* 0x00000017d91c723e */ /* 0x010fe400000010ff */
[----:B------:R-:W2:Y:S04]  /*8de0*/  LDL.LU R217, [R1+0x510] ;  /* 0x0005100001d97983 */ /* 0x000ea80000300800 */
[----:B------:R-:W4:Y:S04]  /*8df0*/  LDL.LU R216, [R1+0x50c] ;  /* 0x00050c0001d87983 */ /* 0x000f280000300800 */
[----:B------:R-:W4:Y:S01]  /*8e00*/  LDL.LU R0, [R1+0x508] ;  /* 0x0005080001007983 */ /* 0x000f220000300800 */
[----:B---3--:R-:W-:-:S03]  /*8e10*/  F2FP.BF16.F32.PACK_AB R32, R2, R22 ;  /* 0x000000160220723e */ /* 0x008fc600000010ff */
[----:B------:R1:W-:Y:S04]  /*8e20*/  STL [R1+0x4f4], R22 ;  /* 0x0004f41601007387 */ /* 0x0003e80000100800 */
[----:B-1----:R-:W3:Y:S01]  /*8e30*/  LDL.LU R22, [R1+0x9c] ;  /* 0x00009c0001167983 */ /* 0x002ee20000300800 */
[----:B------:R-:W-:-:S04]  /*8e40*/  FMUL R34, R34, 1.4426950216293334961 ;  /* 0x3fb8aa3b22227820 */ /* 0x000fc80000400000 */
[----:B------:R1:W-:Y:S02]  /*8e50*/  MUFU.EX2 R124, R34 ;  /* 0x00000022007c7308 */ /* 0x0003e40000000800 */
[----:B-1----:R-:W-:Y:S01]  /*8e60*/  F2FP.BF16.F32.PACK_AB R34, R246, R9 ;  /* 0x00000009f622723e */ /* 0x002fe200000010ff */
[--C-:B------:R-:W-:Y:S01]  /*8e70*/  FFMA R31, R31, UR6, -R120.reuse ;  /* 0x000000061f1f7c23 */ /* 0x100fe20008000878 */
[----:B------:R-:W-:Y:S01]  /*8e80*/  FMUL R123, R123, 1.4426950216293334961 ;  /* 0x3fb8aa3b7b7b7820 */ /* 0x000fe20000400000 */
[----:B------:R-:W-:Y:S01]  /*8e90*/  FMUL R138, R138, 1.4426950216293334961 ;  /* 0x3fb8aa3b8a8a7820 */ /* 0x000fe20000400000 */
        /* <DEDUP_REMOVED lines=26> */
[----:B------:R-:W-:Y:S01]  /*9040*/  FMUL R149, R149, 1.4426950216293334961 ;  /* 0x3fb8aa3b95957820 */ /* 0x000fe20000400000 */
        /* <DEDUP_REMOVED lines=42> */
[----:B------:R-:W-:Y:S08]  /*92f0*/  MUFU.EX2 R8, R8 ;  /* 0x0000000800087308 */ /* 0x000ff00000000800 */
[----:B------:R-:W-:Y:S08]  /*9300*/  MUFU.EX2 R18, R18 ;  /* 0x0000001200127308 */ /* 0x000ff00000000800 */
[----:B------:R-:W-:Y:S01]  /*9310*/  MUFU.EX2 R24, R24 ;  /* 0x0000001800187308 */ /* 0x000fe20000000800 */
[----:B---3--:R1:W-:Y:S04]  /*9320*/  STL [R1+0x4f8], R22 ;  /* 0x0004f81601007387 */ /* 0x0083e80000100800 */
[----:B-1----:R-:W3:Y:S04]  /*9330*/  LDL.LU R22, [R1+0x4c] ;  /* 0x00004c0001167983 */ /* 0x002ee80000300800 */
[----:B------:R1:W-:Y:S04]  /*9340*/  STL [R1+0x4f0], R2 ;  /* 0x0004f00201007387 */ /* 0x0003e80000100800 */
[----:B-1----:R-:W2:Y:S04]  /*9350*/  LDL.LU R2, [R1+0x3c] ;  /* 0x00003c0001027983 */ /* 0x002ea80000300800 */
[----:B------:R1:W-:Y:S04]  /*9360*/  STL [R1+0x500], R9 ;  /* 0x0005000901007387 */ /* 0x0003e80000100800 */
[----:B-1----:R-:W4:Y:S04]  /*9370*/  LDL.LU R9, [R1+0x50] ;  /* 0x0000500001097983 */ /* 0x002f280000300800 */
[----:B------:R1:W-:Y:S04]  /*9380*/  STL [R1+0x4fc], R246 ;  /* 0x0004fcf601007387 */ /* 0x0003e80000100800 */
[----:B-1----:R-:W3:Y:S01]  /*9390*/  LDL.LU R246, [R1+0x94] ;  /* 0x0000940001f67983 */ /* 0x002ee20000300800 */
[----:B------:R-:W-:Y:S08]  /*93a0*/  MUFU.EX2 R25, R25 ;  /* 0x0000001900197308 */ /* 0x000ff00000000800 */
[----:B------:R-:W-:Y:S01]  /*93b0*/  MUFU.EX2 R92, R92 ;  /* 0x0000005c005c7308 */ /* 0x000fe20000000800 */
        /* <DEDUP_REMOVED lines=16> */
[----:B0-----:R-:W-:Y:S06]  /*94c0*/  BAR.SYNC.DEFER_BLOCKING 0x0 ;  /* 0x0000000000007b1d */ /* 0x001fec0000010000 */
[----:B---3--:R0:W-:Y:S04]  /*94d0*/  STL [R1+0x504], R246 ;  /* 0x000504f601007387 */ /* 0x0081e80000100800 */
[----:B0-----:R-:W3:Y:S01]  /*94e0*/  LDL.LU R246, [R1+0xc0] ;  /* 0x0000c00001f67983 */ /* 0x001ee20000300800 */
[----:B------:R-:W-:Y:S01]  /*94f0*/  FMUL R31, R31, 1.4426950216293334961 ;  /* 0x3fb8aa3b1f1f7820 */ /* 0x000fe20000400000 */
[----:B----4-:R-:W-:Y:S01]  /*9500*/  F2FP.BF16.F32.PACK_AB R29, R9, R222 ;  /* 0x000000de091d723e */ /* 0x010fe200000010ff */
[----:B---3--:R-:W-:-:S02]  /*9510*/  FADD R23, R23, R246 ;  /* 0x000000f617177221 */ /* 0x008fc40000000000 */
[----:B------:R-:W3:Y:S01]  /*9520*/  LDL.LU R246, [R1+0x504] ;  /* 0x0005040001f67983 */ /* 0x000ee20000300800 */
[----:B------:R-:W-:Y:S01]  /*9530*/  FADD R222, R222, R9 ;  /* 0x00000009dede7221 */ /* 0x000fe20000000000 */
[----:B------:R-:W-:Y:S02]  /*9540*/  MUFU.EX2 R225, R123 ;  /* 0x0000007b00e17308 */ /* 0x000fe40000000800 */
[----:B------:R-:W4:Y:S01]  /*9550*/  LDL.LU R9, [R1+0x500] ;  /* 0x0005000001097983 */ /* 0x000f220000300800 */
[----:B------:R-:W-:-:S05]  /*9560*/  FADD R222, R22, R222 ;  /* 0x000000de16de7221 */ /* 0x000fca0000000000 */
[----:B------:R2:W-:Y:S02]  /*9570*/  MUFU.EX2 R123, R31 ;  /* 0x0000001f007b7308 */ /* 0x0005e40000000800 */
[----:B--2---:R-:W-:-:S06]  /*9580*/  F2FP.BF16.F32.PACK_AB R31, R2, R22 ;  /* 0x00000016021f723e */ /* 0x004fcc00000010ff */
[----:B------:R0:W-:Y:S01]  /*9590*/  MUFU.EX2 R139, R138 ;  /* 0x0000008a008b7308 */ /* 0x0001e20000000800 */
[----:B------:R-:W-:Y:S01]  /*95a0*/  FMUL R19, R70, 1.4426950216293334961 ;  /* 0x3fb8aa3b46137820 */ /* 0x000fe20000400000 */
[----:B------:R-:W-:Y:S01]  /*95b0*/  FMUL R21, R83, 1.4426950216293334961 ;  /* 0x3fb8aa3b53157820 */ /* 0x000fe20000400000 */
[----:B------:R-:W-:Y:S01]  /*95c0*/  FMUL R35, R35, 1.4426950216293334961 ;  /* 0x3fb8aa3b23237820 */ /* 0x000fe20000400000 */
[----:B0-----:R-:W-:Y:S01]  /*95d0*/  FFMA R138, R62, UR6, -R120 ;  /* 0x000000063e8a7c23 */ /* 0x001fe20008000878 */
[----:B------:R-:W-:Y:S01]  /*95e0*/  FMUL R38, R38, 1.4426950216293334961 ;  /* 0x3fb8aa3b26267820 */ /* 0x000fe20000400000 */
[----:B------:R-:W-:Y:S02]  /*95f0*/  FMUL R39, R39, 1.4426950216293334961 ;  /* 0x3fb8aa3b27277820 */ /* 0x000fe40000400000 */
        /* <DEDUP_REMOVED lines=22> */
[----:B------:R-:W0:Y:S08]  /*9760*/  MUFU.EX2 R5, R149 ;  /* 0x0000009500057308 */ /* 0x000e300000000800 */
[----:B------:R-:W1:Y:S08]  /*9770*/  MUFU.EX2 R249, R111 ;  /* 0x0000006f00f97308 */ /* 0x000e700000000800 */
[----:B------:R-:W2:Y:S08]  /*9780*/  MUFU.EX2 R245, R114 ;  /* 0x0000007200f57308 */ /* 0x000eb00000000800 */
[----:B------:R-:W-:Y:S08]  /*9790*/  MUFU.EX2 R241, R118 ;  /* 0x0000007600f17308 */ /* 0x000ff00000000800 */
[----:B------:R-:W2:Y:S08]  /*97a0*/  MUFU.EX2 R229, R119 ;  /* 0x0000007700e57308 */ /* 0x000eb00000000800 */
[----:B------:R-:W-:Y:S08]  /*97b0*/  MUFU.EX2 R223, R126 ;  /* 0x0000007e00df7308 */ /* 0x000ff00000000800 */
[----:B------:R-:W2:Y:S08]  /*97c0*/  MUFU.EX2 R149, R127 ;  /* 0x0000007f00957308 */ /* 0x000eb00000000800 */
[----:B------:R-:W-:Y:S08]  /*97d0*/  MUFU.EX2 R140, R135 ;  /* 0x00000087008c7308 */ /* 0x000ff00000000800 */
[----:B------:R-:W-:Y:S08]  /*97e0*/  MUFU.EX2 R15, R150 ;  /* 0x00000096000f7308 */ /* 0x000ff00000000800 */
[----:B------:R-:W-:Y:S08]  /*97f0*/  MUFU.EX2 R148, R148 ;  /* 0x0000009400947308 */ /* 0x000ff00000000800 */
[----:B------:R-:W2:Y:S08]  /*9800*/  MUFU.EX2 R145, R145 ;  /* 0x0000009100917308 */ /* 0x000eb00000000800 */
[----:B------:R-:W2:Y:S08]  /*9810*/  MUFU.EX2 R144, R144 ;  /* 0x0000009000907308 */ /* 0x000eb00000000800 */
[----:B------:R-:W-:Y:S08]  /*9820*/  MUFU.EX2 R10, R10 ;  /* 0x0000000a000a7308 */ /* 0x000ff00000000800 */
[----:B------:R-:W2:Y:S08]  /*9830*/  MUFU.EX2 R11, R11 ;  /* 0x0000000b000b7308 */ /* 0x000eb00000000800 */
[----:B------:R-:W-:Y:S08]  /*9840*/  MUFU.EX2 R12, R12 ;  /* 0x0000000c000c7308 */ /* 0x000ff00000000800 */
[----:B------:R-:W2:Y:S08]  /*9850*/  MUFU.EX2 R13, R13 ;  /* 0x0000000d000d7308 */ /* 0x000eb00000000800 */
[----:B------:R-:W2:Y:S08]  /*9860*/  MUFU.EX2 R94, R33 ;  /* 0x00000021005e7308 */ /* 0x000eb00000000800 */
[----:B------:R0:W-:Y:S08]  /*9870*/  MUFU.EX2 R95, R36 ;  /* 0x00000024005f7308 */ /* 0x0001f00000000800 */
[----:B------:R-:W2:Y:S08]  /*9880*/  MUFU.EX2 R96, R37 ;  /* 0x0000002500607308 */ /* 0x000eb00000000800 */
[----:B------:R-:W-:Y:S08]  /*9890*/  MUFU.EX2 R97, R40 ;  /* 0x0000002800617308 */ /* 0x000ff00000000800 */
[----:B------:R-:W2:Y:S08]  /*98a0*/  MUFU.EX2 R98, R41 ;  /* 0x0000002900627308 */ /* 0x000eb00000000800 */
[----:B------:R-:W-:Y:S08]  /*98b0*/  MUFU.EX2 R99, R44 ;  /* 0x0000002c00637308 */ /* 0x000ff00000000800 */
[----:B------:R-:W2:Y:S08]  /*98c0*/  MUFU.EX2 R100, R45 ;  /* 0x0000002d00647308 */ /* 0x000eb00000000800 */
[----:B------:R-:W-:Y:S08]  /*98d0*/  MUFU.EX2 R101, R48 ;  /* 0x0000003000657308 */ /* 0x000ff00000000800 */
[----:B------:R-:W2:Y:S08]  /*98e0*/  MUFU.EX2 R102, R49 ;  /* 0x0000003100667308 */ /* 0x000eb00000000800 */
[----:B------:R-:W-:Y:S08]  /*98f0*/  MUFU.EX2 R103, R52 ;  /* 0x0000003400677308 */ /* 0x000ff00000000800 */
[----:B------:R-:W4:Y:S08]  /*9900*/  MUFU.EX2 R104, R53 ;  /* 0x0000003500687308 */ /* 0x000f300000000800 */
[----:B------:R-:W-:Y:S08]  /*9910*/  MUFU.EX2 R105, R56 ;  /* 0x0000003800697308 */ /* 0x000ff00000000800 */
[----:B------:R-:W4:Y:S01]  /*9920*/  MUFU.EX2 R106, R57 ;  /* 0x00000039006a7308 */ /* 0x000f220000000800 */
[----:B---3--:R-:W-:-:S02]  /*9930*/  FADD R23, R246, R23 ;  /* 0x00000017f6177221 */ /* 0x008fc40000000000 */
[----:B------:R-:W3:Y:S04]  /*9940*/  LDL.LU R246, [R1+0x4fc] ;  /* 0x0004fc0001f67983 */ /* 0x000ee80000300800 */
[----:B------:R-:W3:Y:S01]  /*9950*/  LDL.LU R22, [R1+0x4f8] ;  /* 0x0004f80001167983 */ /* 0x000ee20000300800 */
[----:B------:R-:W-:Y:S08]  /*9960*/  MUFU.EX2 R107, R60 ;  /* 0x0000003c006b7308 */ /* 0x000ff00000000800 */
[----:B------:R-:W4:Y:S08]  /*9970*/  MUFU.EX2 R108, R61 ;  /* 0x0000003d006c7308 */ /* 0x000f300000000800 */
        /* <DEDUP_REMOVED lines=12> */
[----:B------:R-:W4:Y:S08]  /*9a40*/  MUFU.EX2 R125, R35 ;  /* 0x00000023007d7308 */ /* 0x000f300000000800 */
[----:B------:R1:W-:Y:S08]  /*9a50*/  MUFU.EX2 R126, R38 ;  /* 0x00000026007e7308 */ /* 0x0003f00000000800 */
        /* <DEDUP_REMOVED lines=10> */
[----:B------:R4:W3:Y:S08]  /*9b00*/  MUFU.EX2 R137, R59 ;  /* 0x0000003b00897308 */ /* 0x0008f00000000800 */
[----:B------:R-:W-:Y:S08]  /*9b10*/  MUFU.EX2 R138, R138 ;  /* 0x0000008a008a7308 */ /* 0x000ff00000000800 */
[----:B------:R-:W3:Y:S08]  /*9b20*/  MUFU.EX2 R141, R63 ;  /* 0x0000003f008d7308 */ /* 0x000ef00000000800 */
[----:B------:R4:W-:Y:S08]  /*9b30*/  MUFU.EX2 R142, R66 ;  /* 0x00000042008e7308 */ /* 0x0009f00000000800 */
[----:B------:R-:W3:Y:S08]  /*9b40*/  MUFU.EX2 R143, R67 ;  /* 0x00000043008f7308 */ /* 0x000ef00000000800 */
[----:B------:R-:W-:Y:S08]  /*9b50*/  MUFU.EX2 R19, R19 ;  /* 0x0000001300137308 */ /* 0x000ff00000000800 */
[----:B------:R-:W3:Y:S08]  /*9b60*/  MUFU.EX2 R146, R71 ;  /* 0x0000004700927308 */ /* 0x000ef00000000800 */
[----:B------:R3:W-:Y:S08]  /*9b70*/  MUFU.EX2 R147, R74 ;  /* 0x0000004a00937308 */ /* 0x0007f00000000800 */
[----:B------:R-:W3:Y:S08]  /*9b80*/  MUFU.EX2 R150, R75 ;  /* 0x0000004b00967308 */ /* 0x000ef00000000800 */
[----:B------:R3:W-:Y:S08]  /*9b90*/  MUFU.EX2 R151, R78 ;  /* 0x0000004e00977308 */ /* 0x0007f00000000800 */
[----:B------:R-:W3:Y:S08]  /*9ba0*/  MUFU.EX2 R20, R79 ;  /* 0x0000004f00147308 */ /* 0x000ef00000000800 */
[----:B------:R3:W-:Y:S08]  /*9bb0*/  MUFU.EX2 R226, R82 ;  /* 0x0000005200e27308 */ /* 0x0007f00000000800 */
[----:B------:R-:W3:Y:S08]  /*9bc0*/  MUFU.EX2 R21, R21 ;  /* 0x0000001500157308 */ /* 0x000ef00000000800 */
[----:B------:R3:W-:Y:S08]  /*9bd0*/  MUFU.EX2 R14, R86 ;  /* 0x00000056000e7308 */ /* 0x0007f00000000800 */
[----:B------:R3:W3:Y:S01]  /*9be0*/  MUFU.EX2 R3, R87 ;  /* 0x0000005700037308 */ /* 0x0006e20000000800 */
[----:B0-----:R-:W-:-:S02]  /*9bf0*/  F2FP.BF16.F32.PACK_AB R36, R244, R231 ;  /* 0x000000e7f424723e */ /* 0x001fc400000010ff */
[----:B-1----:R-:W-:Y:S02]  /*9c00*/  F2FP.BF16.F32.PACK_AB R38, R251, R233 ;  /* 0x000000e9fb26723e */ /* 0x002fe400000010ff */
[----:B------:R-:W-:Y:S02]  /*9c10*/  F2FP.BF16.F32.PACK_AB R40, R242, R252 ;  /* 0x000000fcf228723e */ /* 0x000fe400000010ff */
[----:B--2---:R-:W-:Y:S02]  /*9c20*/  F2FP.BF16.F32.PACK_AB R42, R235, R232 ;  /* 0x000000e8eb2a723e */ /* 0x004fe400000010ff */
[----:B------:R-:W-:Y:S02]  /*9c30*/  F2FP.BF16.F32.PACK_AB R44, R240, R250 ;  /* 0x000000faf02c723e */ /* 0x000fe400000010ff */
[----:B----4-:R-:W-:Y:S02]  /*9c40*/  F2FP.BF16.F32.PACK_AB R46, R237, R230 ;  /* 0x000000e6ed2e723e */ /* 0x010fe400000010ff */
[----:B------:R-:W-:-:S02]  /*9c50*/  F2FP.BF16.F32.PACK_AB R48, R238, R248 ;  /* 0x000000f8ee30723e */ /* 0x000fc400000010ff */
[----:B------:R-:W-:Y:S02]  /*9c60*/  F2FP.BF16.F32.PACK_AB R50, R239, R228 ;  /* 0x000000e4ef32723e */ /* 0x000fe400000010ff */
[----:B------:R-:W-:Y:S02]  /*9c70*/  F2FP.BF16.F32.PACK_AB R52, R216, R0 ;  /* 0x00000000d834723e */ /* 0x000fe400000010ff */
[----:B------:R-:W-:Y:S02]  /*9c80*/  F2FP.BF16.F32.PACK_AB R54, R220, R217 ;  /* 0x000000d9dc36723e */ /* 0x000fe400000010ff */
[----:B------:R-:W-:Y:S02]  /*9c90*/  F2FP.BF16.F32.PACK_AB R56, R218, R221 ;  /* 0x000000ddda38723e */ /* 0x000fe400000010ff */
[----:B------:R-:W-:Y:S02]  /*9ca0*/  F2FP.BF16.F32.PACK_AB R58, R5, R219 ;  /* 0x000000db053a723e */ /* 0x000fe400000010ff */
        /* <DEDUP_REMOVED lines=21> */
[----:B---3--:R-:W-:Y:S02]  /*9e00*/  F2FP.BF16.F32.PACK_AB R74, R104, R103 ;  /* 0x00000067684a723e */ /* 0x008fe400000010ff */
        /* <DEDUP_REMOVED lines=23> */
[----:B------:R-:W-:-:S04]  /*9f80*/  F2FP.BF16.F32.PACK_AB R91, R3, R14 ;  /* 0x0000000e035b723e */ /* 0x000fc800000010ff */
[----:B------:R-:W-:-:S06]  /*9f90*/  WARPGROUP.ARRIVE ;  /* 0x00000000000079c5 */ /* 0x000fcc0000000000 */
[----:B------:R-:W-:Y:S04]  /*9fa0*/  HGMMA.64x64x16.F32.BF16 R184, R28, gdesc[UR12], R184 ;  /* 0x00e0000c1cb87df0 */ /* 0x000fe800087018b8 */
[----:B------:R-:W-:Y:S04]  /*9fb0*/  HGMMA.64x64x16.F32.BF16 R184, R32, gdesc[UR8], R184 ;  /* 0x00e0000820b87df0 */ /* 0x000fe800087018b8 */
[----:B------:R-:W-:Y:S01]  /*9fc0*/  HGMMA.64x64x16.F32.BF16 R184, R36, gdesc[UR16], R184 ;  /* 0x00e0001024b87df0 */ /* 0x000fe200087018b8 */
[----:B------:R-:W-:Y:S02]  /*9fd0*/  FADD R23, R22, R23 ;  /* 0x0000001716177221 */ /* 0x000fe40000000000 */
[----:B------:R-:W2:Y:S01]  /*9fe0*/  LDL.LU R22, [R1+0x4f4] ;  /* 0x0004f40001167983 */ /* 0x000ea20000300800 */
[----:B------:R-:W-:Y:S01]  /*9ff0*/  HGMMA.64x64x16.F32.BF16 R184, R40, gdesc[UR20], R184 ;  /* 0x00e0001428b87df0 */ /* 0x000fe200087018b8 */
[----:B------:R-:W-:-:S02]  /*a000*/  FADD R222, R2, R222 ;  /* 0x000000de02de7221 */ /* 0x000fc40000000000 */
[----:B------:R-:W3:Y:S01]  /*a010*/  LDL.LU R2, [R1+0x4f0] ;  /* 0x0004f00001027983 */ /* 0x000ee20000300800 */
[----:B------:R-:W-:Y:S04]  /*a020*/  HGMMA.64x64x16.F32.BF16 R184, R44, gdesc[UR24], R184 ;  /* 0x00e000182cb87df0 */ /* 0x000fe800087018b8 */
[----:B------:R-:W-:Y:S04]  /*a030*/  HGMMA.64x64x16.F32.BF16 R184, R48, gdesc[UR28], R184 ;  /* 0x00e0001c30b87df0 */ /* 0x000fe800087018b8 */
[----:B------:R-:W-:Y:S04]  /*a040*/  HGMMA.64x64x16.F32.BF16 R184, R52, gdesc[UR32], R184 ;  /* 0x00e0002034b87df0 */ /* 0x000fe800087018b8 */
[----:B------:R-:W-:Y:S04]  /*a050*/  HGMMA.64x64x16.F32.BF16 R184, R56, gdesc[UR36], R184 ;  /* 0x00e0002438b87df0 */ /* 0x000fe800087018b8 */
[----:B------:R-:W-:Y:S01]  /*a060*/  HGMMA.64x64x16.F32.BF16 R152, R60, gdesc[UR12], R152 ;  /* 0x00e0000c3c987df0 */ /* 0x000fe20008701898 */
[----:B------:R-:W-:Y:S01]  /*a070*/  FADD R27, R27, R121 ;  /* 0x000000791b1b7221 */ /* 0x000fe20000000000 */
[----:B--2---:R-:W-:Y:S01]  /*a080*/  FADD R23, R22, R23 ;  /* 0x0000001716177221 */ /* 0x004fe20000000000 */
[----:B------:R-:W-:Y:S01]  /*a090*/  FADD R222, R16, R222 ;  /* 0x000000de10de7221 */ /* 0x000fe20000000000 */
[----:B------:R-:W2:Y:S01]  /*a0a0*/  LDL.LU R22, [R1+0x4ec] ;  /* 0x0004ec0001167983 */ /* 0x000ea20000300800 */
[----:B------:R-:W-:Y:S01]  /*a0b0*/  FADD R27, R122, R27 ;  /* 0x0000001b7a1b7221 */ /* 0x000fe20000000000 */
[----:B------:R-:W-:Y:S03]  /*a0c0*/  HGMMA.64x64x16.F32.BF16 R152, R64, gdesc[UR8], R152 ;  /* 0x00e0000840987df0 */ /* 0x000fe60008701898 */
[----:B------:R-:W-:Y:S01]  /*a0d0*/  FADD R27, R123, R27 ;  /* 0x0000001b7b1b7221 */ /* 0x000fe20000000000 */
[----:B---3--:R-:W-:Y:S01]  /*a0e0*/  FADD R23, R2, R23 ;  /* 0x0000001702177221 */ /* 0x008fe20000000000 */
[----:B------:R-:W-:Y:S01]  /*a0f0*/  FADD R222, R17, R222 ;  /* 0x000000de11de7221 */ /* 0x000fe20000000000 */
[----:B------:R-:W3:Y:S01]  /*a100*/  LDL.LU R16, [R1+0x4e8] ;  /* 0x0004e80001107983 */ /* 0x000ee20000300800 */
[----:B------:R-:W-:Y:S01]  /*a110*/  FADD R27, R124, R27 ;  /* 0x0000001b7c1b7221 */ /* 0x000fe20000000000 */
[----:B------:R-:W-:Y:S01]  /*a120*/  FADD R23, R9, R23 ;  /* 0x0000001709177221 */ /* 0x000fe20000000000 */
[----:B------:R-:W-:Y:S01]  /*a130*/  FADD R222, R224, R222 ;  /* 0x000000dee0de7221 */ /* 0x000fe20000000000 */
[----:B------:R-:W4:Y:S01]  /*a140*/  LDL.LU R2, [R1+0x4e4] ;  /* 0x0004e40001027983 */ /* 0x000f220000300800 */
[----:B------:R-:W-:Y:S01]  /*a150*/  FADD R27, R125, R27 ;  /* 0x0000001b7d1b7221 */ /* 0x000fe20000000000 */
[----:B------:R-:W-:Y:S01]  /*a160*/  FADD R23, R246, R23 ;  /* 0x00000017f6177221 */ /* 0x000fe20000000000 */
[----:B------:R-:W-:Y:S01]  /*a170*/  FADD R222, R236, R222 ;  /* 0x000000deecde7221 */ /* 0x000fe20000000000 */
[----:B------:R-:W2:Y:S01]  /*a180*/  LDL.LU R17, [R1+0x4e0] ;  /* 0x0004e00001117983 */ /* 0x000ea20000300800 */
[----:B------:R-:W-:Y:S01]  /*a190*/  FADD R27, R126, R27 ;  /* 0x0000001b7e1b7221 */ /* 0x000fe20000000000 */
[----:B------:R-:W-:Y:S01]  /*a1a0*/  FADD R23, R231, R23 ;  /* 0x00000017e7177221 */ /* 0x000fe20000000000 */
[----:B------:R-:W-:Y:S01]  /*a1b0*/  FADD R222, R247, R222 ;  /* 0x000000def7de7221 */ /* 0x000fe20000000000 */
[----:B------:R-:W2:Y:S01]  /*a1c0*/  LDL.LU R9, [R1+0x4dc] ;  /* 0x0004dc0001097983 */ /* 0x000ea20000300800 */
[----:B------:R-:W-:Y:S01]  /*a1d0*/  FADD R27, R127, R27 ;  /* 0x0000001b7f1b7221 */ /* 0x000fe20000000000 */
[----:B------:R-:W-:-:S03]  /*a1e0*/  FADD R23, R244, R23 ;  /* 0x00000017f4177221 */ /* 0x000fc60000000000 */
        /* <DEDUP_REMOVED lines=15> */
[----:B------:R-:W-:Y:S01]  /*a2e0*/  HGMMA.64x64x16.F32.BF16 R152, R68, gdesc[UR16], R152 ;  /* 0x00e0001044987df0 */ /* 0x000fe20008701898 */
[----:B------:R-:W-:Y:S02]  /*a2f0*/  FADD R23, R240, R23 ;  /* 0x00000017f0177221 */ /* 0x000fe40000000000 */
[----:B------:R-:W-:Y:S02]  /*a300*/  FADD R27, R136, R27 ;  /* 0x0000001b881b7221 */ /* 0x000fe40000000000 */
[----:B------:R-:W-:Y:S02]  /*a310*/  FADD R23, R230, R23 ;  /* 0x00000017e6177221 */ /* 0x000fe40000000000 */
[----:B------:R-:W-:Y:S02]  /*a320*/  FADD R27, R137, R27 ;  /* 0x0000001b891b7221 */ /* 0x000fe40000000000 */
[----:B------:R-:W-:-:S02]  /*a330*/  FADD R23, R237, R23 ;  /* 0x00000017ed177221 */ /* 0x000fc40000000000 */
[----:B------:R-:W-:Y:S02]  /*a340*/  FADD R27, R138, R27 ;  /* 0x0000001b8a1b7221 */ /* 0x000fe40000000000 */
[----:B------:R-:W-:Y:S02]  /*a350*/  FADD R23, R248, R23 ;  /* 0x00000017f8177221 */ /* 0x000fe40000000000 */
[----:B------:R-:W-:Y:S01]  /*a360*/  FADD R27, R141, R27 ;  /* 0x0000001b8d1b7221 */ /* 0x000fe20000000000 */
[----:B------:R-:W-:Y:S01]  /*a370*/  FADD R222, R234, R222 ;  /* 0x000000deeade7221 */ /* 0x000fe20000000000 */
[----:B------:R-:W-:Y:S02]  /*a380*/  FADD R23, R238, R23 ;  /* 0x00000017ee177221 */ /* 0x000fe40000000000 */
[----:B------:R-:W-:Y:S01]  /*a390*/  FADD R27, R142, R27 ;  /* 0x0000001b8e1b7221 */ /* 0x000fe20000000000 */
[----:B------:R-:W-:Y:S01]  /*a3a0*/  FADD R222, R7, R222 ;  /* 0x000000de07de7221 */ /* 0x000fe20000000000 */
[----:B------:R-:W-:-:S02]  /*a3b0*/  FADD R23, R228, R23 ;  /* 0x00000017e4177221 */ /* 0x000fc40000000000 */
[----:B------:R-:W-:Y:S01]  /*a3c0*/  FADD R27, R143, R27 ;  /* 0x0000001b8f1b7221 */ /* 0x000fe20000000000 */
[----:B------:R-:W-:Y:S01]  /*a3d0*/  FADD R222, R249, R222 ;  /* 0x000000def9de7221 */ /* 0x000fe20000000000 */
[----:B------:R-:W2:Y:S01]  /*a3e0*/  LDL.LU R7, [R1+0x4d8] ;  /* 0x0004d80001077983 */ /* 0x000ea20000300800 */
[----:B------:R-:W-:Y:S01]  /*a3f0*/  FADD R23, R239, R23 ;  /* 0x00000017ef177221 */ /* 0x000fe20000000000 */
[----:B------:R-:W-:Y:S01]  /*a400*/  FADD R27, R19, R27 ;  /* 0x0000001b131b7221 */ /* 0x000fe20000000000 */
[----:B------:R-:W-:Y:S02]  /*a410*/  FADD R222, R245, R222 ;  /* 0x000000def5de7221 */ /* 0x000fe40000000000 */
[----:B------:R-:W-:Y:S01]  /*a420*/  FADD R23, R0, R23 ;  /* 0x0000001700177221 */ /* 0x000fe20000000000 */
[----:B------:R-:W-:Y:S01]  /*a430*/  FADD R27, R146, R27 ;  /* 0x0000001b921b7221 */ /* 0x000fe20000000000 */
[----:B------:R-:W-:Y:S01]  /*a440*/  FADD R222, R243, R222 ;  /* 0x000000def3de7221 */ /* 0x000fe20000000000 */
[----:B------:R-:W2:Y:S01]  /*a450*/  LDL.LU R0, [R1+0x4d4] ;  /* 0x0004d40001007983 */ /* 0x000ea20000300800 */
[----:B------:R-:W-:Y:S01]  /*a460*/  FADD R23, R216, R23 ;  /* 0x00000017d8177221 */ /* 0x000fe20000000000 */
[----:B------:R-:W-:Y:S01]  /*a470*/  FADD R27, R147, R27 ;  /* 0x0000001b931b7221 */ /* 0x000fe20000000000 */
[----:B------:R-:W-:Y:S01]  /*a480*/  FADD R222, R241, R222 ;  /* 0x000000def1de7221 */ /* 0x000fe20000000000 */
[----:B------:R0:W5:Y:S01]  /*a490*/  LDL.LU R216, [R1+0x4d0] ;  /* 0x0004d00001d87983 */ /* 0x0001620000300800 */
        /* <DEDUP_REMOVED lines=17> */
[----:B------:R-:W-:-:S02]  /*a5b0*/  FADD R27, R21, R27 ;  /* 0x0000001b151b7221 */ /* 0x000fc40000000000 */
[----:B------:R0:W5:Y:S04]  /*a5c0*/  LDL.LU R219, [R1+0x4bc] ;  /* 0x0004bc0001db7983 */ /* 0x0001680000300800 */
[----:B------:R-:W4:Y:S04]  /*a5d0*/  LDL.LU R223, [R1+0x70] ;  /* 0x0000700001df7983 */ /* 0x000f280000300800 */
[----:B------:R-:W3:Y:S01]  /*a5e0*/  LDL.LU R21, [R1+0x60] ;  /* 0x0000600001157983 */ /* 0x000ee20000300800 */
[----:B------:R-:W-:Y:S03]  /*a5f0*/  HGMMA.64x64x16.F32.BF16 R152, R72, gdesc[UR20], R152 ;  /* 0x00e0001448987df0 */ /* 0x000fe60008701898 */
[----:B------:R-:W2:Y:S04]  /*a600*/  LDL.LU R20, [R1+0x5c] ;  /* 0x00005c0001147983 */ /* 0x000ea80000300800 */
[----:B------:R-:W2:Y:S01]  /*a610*/  LDL.LU R19, [R1+0x58] ;  /* 0x0000580001137983 */ /* 0x000ea20000300800 */
[----:B------:R-:W-:-:S03]  /*a620*/  FADD R23, R5, R23 ;  /* 0x0000001705177221 */ /* 0x000fc60000000000 */
[----:B------:R-:W2:Y:S01]  /*a630*/  LDL.LU R5, [R1+0x4b8] ;  /* 0x0004b80001057983 */ /* 0x000ea20000300800 */
[----:B------:R-:W-:Y:S01]  /*a640*/  HGMMA.64x64x16.F32.BF16 R152, R76, gdesc[UR24], R152 ;  /* 0x00e000184c987df0 */ /* 0x000fe20008701898 */
[----:B------:R-:W-:-:S04]  /*a650*/  FADD R18, R18, R24 ;  /* 0x0000001812127221 */ /* 0x000fc80000000000 */
        /* <DEDUP_REMOVED lines=8> */
[----:B------:R-:W-:Y:S01]  /*a6e0*/  FADD R18, R99, R18 ;  /* 0x0000001263127221 */ /* 0x000fe20000000000 */
[----:B------:R-:W-:Y:S03]  /*a6f0*/  HGMMA.64x64x16.F32.BF16 R152, R80, gdesc[UR28], R152 ;  /* 0x00e0001c50987df0 */ /* 0x000fe60008701898 */
[----:B------:R-:W-:-:S04]  /*a700*/  FADD R18, R100, R18 ;  /* 0x0000001264127221 */ /* 0x000fc80000000000 */
[----:B------:R-:W-:-:S04]  /*a710*/  FADD R18, R101, R18 ;  /* 0x0000001265127221 */ /* 0x000fc80000000000 */
[----:B------:R-:W-:-:S04]  /*a720*/  FADD R18, R102, R18 ;  /* 0x0000001266127221 */ /* 0x000fc80000000000 */
[----:B------:R-:W-:-:S04]  /*a730*/  FADD R18, R103, R18 ;  /* 0x0000001267127221 */ /* 0x000fc80000000000 */
[----:B------:R-:W-:-:S04]  /*a740*/  FADD R18, R104, R18 ;  /* 0x0000001268127221 */ /* 0x000fc80000000000 */
[----:B------:R-:W-:-:S04]  /*a750*/  FADD R18, R105, R18 ;  /* 0x0000001269127221 */ /* 0x000fc80000000000 */
        /* <DEDUP_REMOVED lines=13> */
[----:B------:R-:W-:Y:S03]  /*a830*/  HGMMA.64x64x16.F32.BF16 R152, R84, gdesc[UR32], R152 ;  /* 0x00e0002054987df0 */ /* 0x000fe60008701898 */
        /* <DEDUP_REMOVED lines=9> */
[----:B------:R-:W-:Y:S01]  /*a8d0*/  FADD R222, R13, R222 ;  /* 0x000000de0dde7221 */ /* 0x000fe20000000000 */
[----:B------:R-:W-:Y:S01]  /*a8e0*/  FADD R27, R14, R27 ;  /* 0x0000001b0e1b7221 */ /* 0x000fe20000000000 */
[----:B------:R-:W1:Y:S01]  /*a8f0*/  SHFL.BFLY PT, R8, R23, 0x2, 0x1f ;  /* 0x0c401f0017087f89 */ /* 0x000e6200000e0000 */
[----:B------:R-:W-:Y:S01]  /*a900*/  FADD R18, R118, R18 ;  /* 0x0000001276127221 */ /* 0x000fe20000000000 */
[----:B------:R-:W-:Y:S01]  /*a910*/  FADD R222, R15, R222 ;  /* 0x000000de0fde7221 */ /* 0x000fe20000000000 */
[----:B------:R-:W-:Y:S01]  /*a920*/  FADD R27, R3, R27 ;  /* 0x0000001b031b7221 */ /* 0x000fe20000000000 */
[----:B------:R-:W0:Y:S01]  /*a930*/  LDC R15, c[0x0][0x280] ;  /* 0x0000a000ff0f7b82 */ /* 0x000e220000000800 */
[----:B------:R-:W-:Y:S01]  /*a940*/  FADD R18, R119, R18 ;  /* 0x0000001277127221 */ /* 0x000fe20000000000 */
[----:B------:R-:W-:-:S03]  /*a950*/  FADD R222, R4, R222 ;  /* 0x000000de04de7221 */ /* 0x000fc60000000000 */
[----:B------:R-:W-:Y:S02]  /*a960*/  FADD R18, R6, R18 ;  /* 0x0000001206127221 */ /* 0x000fe40000000000 */
[----:B------:R-:W1:Y:S01]  /*a970*/  SHFL.BFLY PT, R6, R222, 0x2, 0x1f ;  /* 0x0c401f00de067f89 */ /* 0x000e6200000e0000 */
[----:B------:R-:W0:Y:S03]  /*a980*/  LDC R14, c[0x0][0x254] ;  /* 0x00009500ff0e7b82 */ /* 0x000e260000000800 */
[----:B------:R-:W1:Y:S04]  /*a990*/  SHFL.BFLY PT, R4, R18, 0x2, 0x1f ;  /* 0x0c401f0012047f89 */ /* 0x000e6800000e0000 */
[----:B------:R-:W0:Y:S01]  /*a9a0*/  SHFL.BFLY PT, R3, R27, 0x2, 0x1f ;  /* 0x0c401f001b037f89 */ /* 0x000e2200000e0000 */
[----:B------:R-:W2:Y:S01]  /*a9b0*/  LDC R13, c[0x0][0x264] ;  /* 0x00009900ff0d7b82 */ /* 0x000ea20000000800 */
[----:B-1----:R-:W-:-:S05]  /*a9c0*/  FADD R8, R23, R8 ;  /* 0x0000000817087221 */ /* 0x002fca0000000000 */
[----:B------:R-:W1:Y:S01]  /*a9d0*/  SHFL.BFLY PT, R12, R8, 0x1, 0x1f ;  /* 0x0c201f00080c7f89 */ /* 0x000e6200000e0000 */
[----:B------:R-:W-:Y:S01]  /*a9e0*/  FADD R6, R222, R6 ;  /* 0x00000006de067221 */ /* 0x000fe20000000000 */
[----:B------:R-:W-:Y:S01]  /*a9f0*/  HGMMA.64x64x16.F32.BF16 R152, R88, gdesc[UR36], R152, gsb0 ;  /* 0x00e0002458987df0 */ /* 0x000fe20008001898 */
[----:B------:R-:W-:Y:S01]  /*aa00*/  FADD R4, R18, R4 ;  /* 0x0000000412047221 */ /* 0x000fe20000000000 */
[----:B0-----:R-:W-:Y:S02]  /*aa10*/  FADD R27, R27, R3 ;  /* 0x000000031b1b7221 */ /* 0x001fe40000000000 */
[----:B------:R-:W0:Y:S04]  /*aa20*/  SHFL.BFLY PT, R11, R6, 0x1, 0x1f ;  /* 0x0c201f00060b7f89 */ /* 0x000e2800000e0000 */
[----:B------:R-:W0:Y:S04]  /*aa30*/  SHFL.BFLY PT, R3, R4, 0x1, 0x1f ;  /* 0x0c201f0004037f89 */ /* 0x000e2800000e0000 */
[----:B------:R-:W4:Y:S01]  /*aa40*/  SHFL.BFLY PT, R10, R27, 0x1, 0x1f ;  /* 0x0c201f001b0a7f89 */ /* 0x000f2200000e0000 */
[----:B-1----:R-:W-:Y:S01]  /*aa50*/  FADD R12, R8, R12 ;  /* 0x0000000c080c7221 */ /* 0x002fe20000000000 */
[----:B------:R-:W-:Y:S01]  /*aa60*/  UIADD3 UR4, UR4, 0x80, URZ ;  /* 0x0000008004047890 */ /* 0x000fe2000fffe03f */
[----:B0-----:R-:W-:Y:S01]  /*aa70*/  FADD R11, R6, R11 ;  /* 0x0000000b060b7221 */ /* 0x001fe20000000000 */
[----:B------:R-:W-:Y:S01]  /*aa80*/  FADD R3, R4, R3 ;  /* 0x0000000304037221 */ /* 0x000fe20000000000 */
[----:B----4-:R-:W-:Y:S01]  /*aa90*/  FFMA R223, R2, R223, R12 ;  /* 0x000000df02df7223 */ /* 0x010fe2000000000c */
[----:B------:R-:W-:Y:S01]  /*aaa0*/  FADD R10, R27, R10 ;  /* 0x0000000a1b0a7221 */ /* 0x000fe20000000000 */
[----:B---3--:R-:W-:Y:S01]  /*aab0*/  FFMA R21, R16, R21, R11 ;  /* 0x0000001510157223 */ /* 0x008fe2000000000b */
[----:B--2---:R-:W-:-:S02]  /*aac0*/  FFMA R20, R26, R20, R3 ;  /* 0x000000141a147223 */ /* 0x004fc40000000003 */
[----:B------:R0:W-:Y:S01]  /*aad0*/  STL [R1+0x70], R223 ;  /* 0x000070df01007387 */ /* 0x0001e20000100800 */
[----:B------:R-:W-:-:S03]  /*aae0*/  FFMA R19, R22, R19, R10 ;  /* 0x0000001316137223 */ /* 0x000fc6000000000a */
[----:B------:R0:W-:Y:S04]  /*aaf0*/  STL [R1+0x60], R21 ;  /* 0x0000601501007387 */ /* 0x0001e80000100800 */
[----:B------:R0:W-:Y:S04]  /*ab00*/  STL [R1+0x5c], R20 ;  /* 0x00005c1401007387 */ /* 0x0001e80000100800 */
[----:B------:R0:W-:Y:S01]  /*ab10*/  STL [R1+0x58], R19 ;  /* 0x0000581301007387 */ /* 0x0001e20000100800 */
[----:B------:R-:W-:Y:S02]  /*ab20*/  ISETP.LE.AND P0, PT, R15, UR4, PT ;  /* 0x000000040f007c0c */ /* 0x000fe4000bf03270 */
[----:B------:R-:W-:-:S02]  /*ab30*/  LEA R5, R14, R5, 0x7 ;  /* 0x000000050e057211 */ /* 0x000fc400078e38ff */
[----:B------:R-:W-:Y:S02]  /*ab40*/  LEA R0, R13, R0, 0x7 ;  /* 0x000000000d007211 */ /* 0x000fe400078e38ff */
[-C--:B------:R-:W-:Y:S02]  /*ab50*/  MOV R8, R120.reuse ;  /* 0x0000007800087202 */ /* 0x080fe40000000f00 */
[-C--:B------:R-:W-:Y:S02]  /*ab60*/  MOV R10, R17.reuse ;  /* 0x00000011000a7202 */ /* 0x080fe40000000f00 */
[----:B------:R-:W-:Y:S02]  /*ab70*/  MOV R3, R120 ;  /* 0x0000007800037202 */ /* 0x000fe40000000f00 */
[----:B------:R-:W-:Y:S02]  /*ab80*/  MOV R6, R17 ;  /* 0x0000001100067202 */ /* 0x000fe40000000f00 */
[----:B------:R-:W-:-:S02]  /*ab90*/  MOV R4, R9 ;  /* 0x0000000900047202 */ /* 0x000fc40000000f00 */
[----:B------:R-:W-:Y:S01]  /*aba0*/  MOV R2, R7 ;  /* 0x0000000700027202 */ /* 0x000fe20000000f00 */
[----:B------:R-:W-:Y:S02]  /*abb0*/  WARPGROUP.DEPBAR.LE gsb0, 0x0 ;  /* 0x00008000000079c5 */ /* 0x000fe40000010000 */
[----:B0-----:R-:W-:Y:S05]  /*abc0*/  @!P0 BRA `(.L_x_1) ;  /* 0xffffff9400908947 */ /* 0x001fea000383ffff */
.L_x_0:
[----:B------:R-:W2:Y:S01]  /*abd0*/  LDL.LU R71, [R1+0x58] ;  /* 0x0000580001477983 */ /* 0x000ea20000300800 */
[----:B------:R-:W0:Y:S01]  /*abe0*/  S2R R2, SR_TID.X ;  /* 0x0000000000027919 */ /* 0x000e220000002100 */
[----:B------:R-:W-:Y:S01]  /*abf0*/  FMUL R12, R175, 0.25 ;  /* 0x3e800000af0c7820 */ /* 0x000fe20000400000 */
[----:B------:R-:W-:Y:S01]  /*ac00*/  FMUL R13, R166, 0.25 ;  /* 0x3e800000a60d7820 */ /* 0x000fe20000400000 */
[----:B------:R-:W-:Y:S01]  /*ac10*/  ULDC.64 UR4, c[0x0][0x270] ;  /* 0x00009c0000047ab9 */ /* 0x000fe20000000a00 */
[----:B------:R-:W3:Y:S04]  /*ac20*/  LDL.LU R22, [R1+0x5c] ;  /* 0x00005c0001167983 */ /* 0x000ee80000300800 */
[----:B------:R-:W4:Y:S04]  /*ac30*/  LDL.LU R52, [R1+0x60] ;  /* 0x0000600001347983 */ /* 0x000f280000300800 */
[----:B------:R-:W4:Y:S01]  /*ac40*/  LDL.LU R73, [R1+0x70] ;  /* 0x0000700001497983 */ /* 0x000f220000300800 */
[----:B0-----:R-:W-:-:S02]  /*ac50*/  SHF.L.U32 R0, R2, 0x4, RZ ;  /* 0x0000000402007819 */ /* 0x001fc400000006ff */
[C---:B------:R-:W-:Y:S02]  /*ac60*/  SHF.L.U32 R4, R2.reuse, 0x6, RZ ;  /* 0x0000000602047819 */ /* 0x040fe400000006ff */
[C---:B------:R-:W-:Y:S02]  /*ac70*/  SHF.L.U32 R6, R2.reuse, 0x2, RZ ;  /* 0x0000000202067819 */ /* 0x040fe400000006ff */
[----:B------:R-:W-:Y:S02]  /*ac80*/  SHF.L.U32 R3, R2, 0x3, RZ ;  /* 0x0000000302037819 */ /* 0x000fe400000006ff */
[----:B------:R-:W-:Y:S02]  /*ac90*/  LOP3.LUT R0, R0, 0xf0, RZ, 0xc0, !PT ;  /* 0x000000f000007812 */ /* 0x000fe400078ec0ff */
[----:B------:R-:W-:Y:S02]  /*aca0*/  LOP3.LUT R5, R4, 0x400, RZ, 0xc0, !PT ;  /* 0x0000040004057812 */ /* 0x000fe400078ec0ff */
[----:B------:R-:W-:-:S02]  /*acb0*/  LOP3.LUT R11, R6, 0x1c0, RZ, 0xc0, !PT ;  /* 0x000001c0060b7812 */ /* 0x000fc400078ec0ff */
[----:B------:R-:W-:Y:S02]  /*acc0*/  LOP3.LUT R4, R3, 0x38, RZ, 0xc0, !PT ;  /* 0x0000003803047812 */ /* 0x000fe400078ec0ff */
[----:B------:R-:W-:Y:S02]  /*acd0*/  SHF.R.U32.HI R6, RZ, 0x1, R2 ;  /* 0x00000001ff067819 */ /* 0x000fe40000011602 */
[----:B------:R-:W-:Y:S02]  /*ace0*/  IADD3 R0, R5, UR24, R0 ;  /* 0x0000001805007c10 */ /* 0x000fe4000fffe000 */
[----:B------:R-:W-:Y:S02]  /*acf0*/  LOP3.LUT R3, R3, 0x300, RZ, 0xc0, !PT ;  /* 0x0000030003037812 */ /* 0x000fe400078ec0ff */
[----:B------:R-:W-:Y:S01]  /*ad00*/  IADD3 R11, R11, UR24, R4 ;  /* 0x000000180b0b7c10 */ /* 0x000fe2000fffe004 */
[----:B------:R-:W-:Y:S01]  /*ad10*/  FMUL R4, R183, 0.25 ;  /* 0x3e800000b7047820 */ /* 0x000fe20000400000 */
[----:B------:R-:W-:Y:S01]  /*ad20*/  LOP3.LUT R6, R6, 0x4, RZ, 0xc0, !PT ;  /* 0x0000000406067812 */ /* 0x000fe200078ec0ff */
[----:B------:R-:W-:Y:S01]  /*ad30*/  FMUL R5, R182, 0.25 ;  /* 0x3e800000b6057820 */ /* 0x000fe20000400000 */
[----:B------:R-:W-:-:S02]  /*ad40*/  IADD3 R3, R3, R0, RZ ;  /* 0x0000000003037210 */ /* 0x000fc40007ffe0ff */
[----:B------:R-:W-:Y:S01]  /*ad50*/  IADD3 R0, R6, R11, RZ ;  /* 0x0000000b06007210 */ /* 0x000fe20007ffe0ff */
[----:B------:R-:W-:Y:S01]  /*ad60*/  FMUL R11, R178, 0.25 ;  /* 0x3e800000b20b7820 */ /* 0x000fe20000400000 */
[----:B------:R-:W-:Y:S01]  /*ad70*/  FMUL R6, R179, 0.25 ;  /* 0x3e800000b3067820 */ /* 0x000fe20000400000 */
[----:B------:R-:W-:Y:S01]  /*ad80*/  BAR.SYNC.DEFER_BLOCKING 0x0 ;  /* 0x0000000000007b1d */ /* 0x000fe20000010000 */
[----:B--2---:R-:W-:-:S04]  /*ad90*/  FSETP.GT.AND P3, PT, |R71|, 8.50705917302346158658e+37, PT ;  /* 0x7e8000004700780b */ /* 0x004fc80003f64200 */
[----:B------:R-:W-:Y:S01]  /*ada0*/  FSEL R183, R4, R183, P3 ;  /* 0x000000b704b77208 */ /* 0x000fe20001800000 */
[----:B------:R-:W-:Y:S01]  /*adb0*/  FMUL R4, R171, 0.25 ;  /* 0x3e800000ab047820 */ /* 0x000fe20000400000 */
        /* <DEDUP_REMOVED lines=18> */
[----:B---3--:R-:W-:-:S02]  /*aee0*/  FSETP.GT.AND P1, PT, |R22|, 8.50705917302346158658e+37, PT ;  /* 0x7e8000001600780b */ /* 0x008fc40003f24200 */
        /* <DEDUP_REMOVED lines=28> */
[----:B----4-:R-:W-:-:S02]  /*b0b0*/  FSETP.GT.AND P2, PT, |R52|, 8.50705917302346158658e+37, PT ;  /* 0x7e8000003400780b */ /* 0x010fc40003f44200 */
        /* <DEDUP_REMOVED lines=20> */
[----:B------:R-:W-:-:S02]  /*b200*/  FSETP.GT.AND P0, PT, |R73|, 8.50705917302346158658e+37, PT ;  /* 0x7e8000004900780b */ /* 0x000fc40003f04200 */
        /* <DEDUP_REMOVED lines=43> */
[----:B------:R-:W-:Y:S01]  /*b4c0*/  FMUL R4, R73, 8388608 ;  /* 0x4b00000049047820 */ /* 0x000fe20000400000 */
[----:B------:R-:W-:Y:S01]  /*b4d0*/  FSEL R61, R13, R202, P2 ;  /* 0x000000ca0d3d7208 */ /* 0x000fe20001000000 */
[----:B------:R-:W-:Y:S01]  /*b4e0*/  FMUL R13, R204, 0.25 ;  /* 0x3e800000cc0d7820 */ /* 0x000fe20000400000 */
[----:B------:R-:W-:Y:S01]  /*b4f0*/  FSEL R192, R5, R192, P0 ;  /* 0x000000c005c07208 */ /* 0x000fe20000000000 */
[----:B------:R-:W-:Y:S01]  /*b500*/  FMUL R5, R52, 8388608 ;  /* 0x4b00000034057820 */ /* 0x000fe20000400000 */
[----:B------:R-:W-:-:S02]  /*b510*/  FSETP.GEU.AND P4, PT, R73, 1.175494350822287508e-38, PT ;  /* 0x008000004900780b */ /* 0x000fc40003f8e000 */
[----:B------:R-:W-:Y:S02]  /*b520*/  FSETP.GEU.AND P6, PT, R52, 1.175494350822287508e-38, PT ;  /* 0x008000003400780b */ /* 0x000fe40003fce000 */
[----:B------:R-:W-:Y:S01]  /*b530*/  FSEL R191, R12, R191, P2 ;  /* 0x000000bf0cbf7208 */ /* 0x000fe20001000000 */
[----:B------:R-:W-:Y:S01]  /*b540*/  FMUL R12, R193, 0.25 ;  /* 0x3e800000c10c7820 */ /* 0x000fe20000400000 */
[----:B------:R-:W-:Y:S01]  /*b550*/  FSEL R188, R11, R188, P0 ;  /* 0x000000bc0bbc7208 */ /* 0x000fe20000000000 */
[----:B------:R-:W-:Y:S01]  /*b560*/  FMUL R11, R22, 8388608 ;  /* 0x4b000000160b7820 */ /* 0x000fe20000400000 */
[----:B------:R-:W-:Y:S02]  /*b570*/  FSEL R70, R6, R185, P0 ;  /* 0x000000b906467208 */ /* 0x000fe40000000000 */
[----:B------:R-:W-:Y:S02]  /*b580*/  FSETP.GEU.AND P5, PT, R22, 1.175494350822287508e-38, PT ;  /* 0x008000001600780b */ /* 0x000fe40003fae000 */
[----:B------:R-:W-:-:S02]  /*b590*/  FSEL R75, R4, R73, !P4 ;  /* 0x00000049044b7208 */ /* 0x000fc40006000000 */
[----:B------:R-:W-:Y:S01]  /*b5a0*/  FSEL R204, R13, R204, P0 ;  /* 0x000000cc0dcc7208 */ /* 0x000fe20000000000 */
[----:B------:R-:W-:Y:S01]  /*b5b0*/  FMUL R13, R184, 0.25 ;  /* 0x3e800000b80d7820 */ /* 0x000fe20000400000 */
[----:B------:R-:W-:Y:S02]  /*b5c0*/  FSEL R77, R5, R52, !P6 ;  /* 0x00000034054d7208 */ /* 0x000fe40007000000 */
[----:B------:R-:W-:Y:S02]  /*b5d0*/  FSEL R6, RZ, -23, P6 ;  /* 0xc1b80000ff067808 */ /* 0x000fe40003000000 */
[C---:B------:R-:W-:Y:S02]  /*b5e0*/  FSETP.GEU.AND P6, PT, |R71|.reuse, 1.175494350822287508e-38, PT ;  /* 0x008000004700780b */ /* 0x040fe40003fce200 */
[----:B------:R-:W-:Y:S01]  /*b5f0*/  FSEL R72, R12, R193, P0 ;  /* 0x000000c10c487208 */ /* 0x000fe20000000000 */
[----:B------:R-:W-:Y:S01]  /*b600*/  FMUL R12, R71, 8388608 ;  /* 0x4b000000470c7820 */ /* 0x000fe20000400000 */
[----:B------:R-:W-:-:S02]  /*b610*/  FSEL R80, R11, R22, !P5 ;  /* 0x000000160b507208 */ /* 0x000fc40006800000 */
[----:B------:R-:W-:Y:S02]  /*b620*/  IADD3 R5, R75, -0x3f3504f3, RZ ;  /* 0xc0cafb0d4b057810 */ /* 0x000fe40007ffe0ff */
[----:B------:R-:W-:Y:S02]  /*b630*/  FSEL R4, RZ, -23, P4 ;  /* 0xc1b80000ff047808 */ /* 0x000fe40002000000 */
[----:B------:R-:W-:Y:S02]  /*b640*/  IADD3 R11, R77, -0x3f3504f3, RZ ;  /* 0xc0cafb0d4d0b7810 */ /* 0x000fe40007ffe0ff */
[----:B------:R-:W-:Y:S02]  /*b650*/  FSETP.GEU.AND P4, PT, R71, 1.175494350822287508e-38, PT ;  /* 0x008000004700780b */ /* 0x000fe40003f8e000 */
[----:B------:R-:W-:Y:S02]  /*b660*/  FSEL R184, R13, R184, P0 ;  /* 0x000000b80db87208 */ /* 0x000fe40000000000 */
[----:B------:R-:W-:-:S02]  /*b670*/  IADD3 R13, R80, -0x3f3504f3, RZ ;  /* 0xc0cafb0d500d7810 */ /* 0x000fc40007ffe0ff */
[----:B------:R-:W-:Y:S02]  /*b680*/  LOP3.LUT R5, R5, 0xff800000, RZ, 0xc0, !PT ;  /* 0xff80000005057812 */ /* 0x000fe400078ec0ff */
[----:B------:R-:W-:Y:S02]  /*b690*/  LOP3.LUT R16, R11, 0xff800000, RZ, 0xc0, !PT ;  /* 0xff8000000b107812 */ /* 0x000fe400078ec0ff */
[----:B------:R-:W-:Y:S01]  /*b6a0*/  FSEL R82, R12, R71, !P4 ;  /* 0x000000470c527208 */ /* 0x000fe20006000000 */
[----:B------:R-:W-:Y:S01]  /*b6b0*/  @P3 FMUL R71, R71, 0.25 ;  /* 0x3e80000047473820 */ /* 0x000fe20000400000 */
[----:B------:R-:W-:Y:S02]  /*b6c0*/  LOP3.LUT R17, R13, 0xff800000, RZ, 0xc0, !PT ;  /* 0xff8000000d117812 */ /* 0x000fe400078ec0ff */
[----:B------:R-:W-:Y:S02]  /*b6d0*/  I2FP.F32.S32 R11, R5 ;  /* 0x00000005000b7245 */ /* 0x000fe40000201400 */
[----:B------:R-:W-:Y:S01]  /*b6e0*/  I2FP.F32.S32 R13, R16 ;  /* 0x00000010000d7245 */ /* 0x000fe20000201400 */
[----:B------:R-:W-:-:S02]  /*b6f0*/  @!P6 FMUL R71, R71, 16777216 ;  /* 0x4b8000004747e820 */ /* 0x000fc40000400000 */
[----:B------:R-:W-:Y:S02]  /*b700*/  FFMA.FTZ R4, R11, 1.1920928955078125e-07, R4 ;  /* 0x340000000b047823 */ /* 0x000fe40000010004 */
[----:B------:R-:W-:Y:S02]  /*b710*/  FFMA.FTZ R11, R13, 1.1920928955078125e-07, R6 ;  /* 0x340000000d0b7823 */ /* 0x000fe40000010006 */
[----:B------:R-:W0:Y:S01]  /*b720*/  MUFU.RCP R6, R71 ;  /* 0x0000004700067308 */ /* 0x000e220000001000 */
[C---:B------:R-:W-:Y:S01]  /*b730*/  FSETP.GEU.AND P3, PT, |R22|.reuse, 1.175494350822287508e-38, PT ;  /* 0x008000001600780b */ /* 0x040fe20003f6e200 */
[----:B------:R-:W-:Y:S01]  /*b740*/  @P1 FMUL R22, R22, 0.25 ;  /* 0x3e80000016161820 */ /* 0x000fe20000400000 */
[----:B------:R-:W-:Y:S01]  /*b750*/  FSEL R12, RZ, -23, P5 ;  /* 0xc1b80000ff0c7808 */ /* 0x000fe20002800000 */
[----:B------:R-:W-:Y:S01]  /*b760*/  @!P6 FMUL R27, R27, 16777216 ;  /* 0x4b8000001b1be820 */ /* 0x000fe20000400000 */
[----:B------:R-:W-:Y:S01]  /*b770*/  I2FP.F32.S32 R15, R17 ;  /* 0x00000011000f7245 */ /* 0x000fe20000201400 */
[----:B------:R-:W-:Y:S01]  /*b780*/  @!P6 FMUL R183, R183, 16777216 ;  /* 0x4b800000b7b7e820 */ /* 0x000fe20000400000 */
        /* <DEDUP_REMOVED lines=15> */
[----:B------:R-:W-:Y:S01]  /*b880*/  FFMA.FTZ R18, R15, 1.1920928955078125e-07, R12 ;  /* 0x340000000f127823 */ /* 0x000fe2000001000c */
[C---:B0-----:R-:W-:Y:S01]  /*b890*/  FMUL R42, R6.reuse, R27 ;  /* 0x0000001b062a7220 */ /* 0x041fe20000400000 */
[C---:B------:R-:W-:Y:S01]  /*b8a0*/  FMUL R36, R6.reuse, R183 ;  /* 0x000000b706247220 */ /* 0x040fe20000400000 */
        /* <DEDUP_REMOVED lines=13> */
[----:B------:R-:W-:Y:S01]  /*b980*/  FMUL R20, R6, R51 ;  /* 0x0000003306147220 */ /* 0x000fe20000400000 */
[C---:B------:R-:W-:Y:S01]  /*b990*/  FSETP.GEU.AND P1, PT, |R52|.reuse, 1.175494350822287508e-38, PT ;  /* 0x008000003400780b */ /* 0x040fe20003f2e200 */
[----:B------:R-:W0:Y:S01]  /*b9a0*/  MUFU.RCP R6, R22 ;  /* 0x0000001600067308 */ /* 0x000e220000001000 */
[----:B------:R-:W-:Y:S01]  /*b9b0*/  @P2 FMUL R52, R52, 0.25 ;  /* 0x3e80000034342820 */ /* 0x000fe20000400000 */
[----:B------:R-:W-:-:S02]  /*b9c0*/  FSETP.GEU.AND P2, PT, |R73|, 1.175494350822287508e-38, PT ;  /* 0x008000004900780b */ /* 0x000fc40003f4e200 */
[----:B------:R-:W-:Y:S01]  /*b9d0*/  IADD3 R14, R82, -0x3f3504f3, RZ ;  /* 0xc0cafb0d520e7810 */ /* 0x000fe20007ffe0ff */
[----:B------:R-:W-:Y:S01]  /*b9e0*/  @P0 FMUL R73, R73, 0.25 ;  /* 0x3e80000049490820 */ /* 0x000fe20000400000 */
[----:B------:R-:W-:Y:S01]  /*b9f0*/  @!P3 FMUL R23, R23, 16777216 ;  /* 0x4b8000001717b820 */ /* 0x000fe20000400000 */
[----:B------:R-:W-:Y:S01]  /*ba00*/  @!P3 FMUL R181, R181, 16777216 ;  /* 0x4b800000b5b5b820 */ /* 0x000fe20000400000 */
[----:B------:R-:W-:Y:S01]  /*ba10*/  LOP3.LUT R19, R14, 0xff800000, RZ, 0xc0, !PT ;  /* 0xff8000000e137812 */ /* 0x000fe200078ec0ff */
[----:B------:R-:W-:Y:S01]  /*ba20*/  @!P3 FMUL R39, R39, 16777216 ;  /* 0x4b8000002727b820 */ /* 0x000fe20000400000 */
        /* <DEDUP_REMOVED lines=34> */
[----:B------:R-:W0:Y:S01]  /*bc50*/  MUFU.RCP R23, R73 ;  /* 0x0000004900177308 */ /* 0x000e220000001000 */
[----:B------:R-:W-:Y:S01]  /*bc60*/  IADD3 R5, R75, -R5, RZ ;  /* 0x800000054b057210 */ /* 0x000fe20007ffe0ff */
[----:B-----5:R-:W1:Y:S01]  /*bc70*/  S2R R218, SR_TID.X ;  /* 0x0000000000da7919 */ /* 0x020e620000002100 */
[----:B------:R-:W-:Y:S01]  /*bc80*/  IADD3 R16, R77, -R16, RZ ;  /* 0x800000104d107210 */ /* 0x000fe20007ffe0ff */
[----:B------:R-:W2:Y:S04]  /*bc90*/  LDC R175, c[0x0][0x278] ;  /* 0x00009e00ffaf7b82 */ /* 0x000ea80000000800 */
[----:B------:R-:W3:Y:S01]  /*bca0*/  MUFU.RCP R6, R52 ;  /* 0x0000003400067308 */ /* 0x000ee20000001000 */
[----:B------:R-:W-:Y:S01]  /*bcb0*/  @!P1 FMUL R187, R187, 16777216 ;  /* 0x4b800000bbbb9820 */ /* 0x000fe20000400000 */
[----:B------:R-:W-:Y:S01]  /*bcc0*/  @!P1 FMUL R69, R69, 16777216 ;  /* 0x4b80000045459820 */ /* 0x000fe20000400000 */
[----:B------:R-:W-:Y:S01]  /*bcd0*/  @!P2 FMUL R70, R70, 16777216 ;  /* 0x4b8000004646a820 */ /* 0x000fe20000400000 */
[----:B------:R-:W-:Y:S01]  /*bce0*/  @!P2 FMUL R184, R184, 16777216 ;  /* 0x4b800000b8b8a820 */ /* 0x000fe20000400000 */
[----:B------:R-:W-:Y:S01]  /*bcf0*/  @!P2 FMUL R40, R40, 16777216 ;  /* 0x4b8000002828a820 */ /* 0x000fe20000400000 */
[----:B------:R-:W-:Y:S01]  /*bd00*/  IADD3 R17, R80, -R17, RZ ;  /* 0x8000001150117210 */ /* 0x000fe20007ffe0ff */
[C---:B0-----:R-:W-:Y:S01]  /*bd10*/  FMUL R12, R23.reuse, R70 ;  /* 0x00000046170c7220 */ /* 0x041fe20000400000 */
[C---:B------:R-:W-:Y:S01]  /*bd20*/  FMUL R31, R23.reuse, R184 ;  /* 0x000000b8171f7220 */ /* 0x040fe20000400000 */
[----:B------:R-:W-:Y:S01]  /*bd30*/  IADD3 R19, R82, -R19, RZ ;  /* 0x8000001352137210 */ /* 0x000fe20007ffe0ff */
[----:B------:R-:W-:Y:S01]  /*bd40*/  FMUL R41, R23, R40 ;  /* 0x0000002817297220 */ /* 0x000fe20000400000 */
[C---:B---3--:R-:W-:Y:S01]  /*bd50*/  FMUL R13, R6.reuse, R187 ;  /* 0x000000bb060d7220 */ /* 0x048fe20000400000 */
[----:B------:R-:W-:Y:S01]  /*bd60*/  FMUL R78, R6, R69 ;  /* 0x00000045064e7220 */ /* 0x000fe20000400000 */
[----:B------:R-:W-:Y:S01]  /*bd70*/  F2FP.BF16.F32.PACK_AB R12, R12, R31 ;  /* 0x0000001f0c0c723e */ /* 0x000fe200000010ff */
[----:B------:R-:W-:Y:S01]  /*bd80*/  @!P1 FMUL R215, R215, 16777216 ;  /* 0x4b800000d7d79820 */ /* 0x000fe20000400000 */
[----:B------:R-:W-:Y:S01]  /*bd90*/  F2FP.BF16.F32.PACK_AB R14, R14, R53 ;  /* 0x000000350e0e723e */ /* 0x000fe200000010ff */
[----:B------:R-:W-:Y:S01]  /*bda0*/  @!P1 FMUL R55, R55, 16777216 ;  /* 0x4b80000037379820 */ /* 0x000fe20000400000 */
[----:B------:R-:W-:Y:S01]  /*bdb0*/  F2FP.BF16.F32.PACK_AB R13, R13, R78 ;  /* 0x0000004e0d0d723e */ /* 0x000fe200000010ff */
[----:B------:R-:W-:Y:S01]  /*bdc0*/  @!P1 FMUL R211, R211, 16777216 ;  /* 0x4b800000d3d39820 */ /* 0x000fe20000400000 */
[----:B------:R-:W-:Y:S01]  /*bdd0*/  F2FP.BF16.F32.PACK_AB R15, R15, R20 ;  /* 0x000000140f0f723e */ /* 0x000fe200000010ff */
        /* <DEDUP_REMOVED lines=11> */
[----:B------:R-:W-:Y:S01]  /*be90*/  MOV R40, 0x3dc6b27f ;  /* 0x3dc6b27f00287802 */ /* 0x000fe20000000f00 */
[----:B------:R-:W-:Y:S01]  /*bea0*/  FADD R5, R5, -1 ;  /* 0xbf80000005057421 */ /* 0x000fe20000000000 */
[----:B------:R-:W-:Y:S01]  /*beb0*/  FADD R16, R16, -1 ;  /* 0xbf80000010107421 */ /* 0x000fe20000000000 */
[----:B------:R-:W-:Y:S01]  /*bec0*/  FADD R17, R17, -1 ;  /* 0xbf80000011117421 */ /* 0x000fe20000000000 */
[----:B------:R-:W-:Y:S01]  /*bed0*/  FADD R19, R19, -1 ;  /* 0xbf80000013137421 */ /* 0x000fe20000000000 */
        /* <DEDUP_REMOVED lines=14> */
[----:B------:R0:W-:Y:S01]  /*bfc0*/  STSM.16.M88.4 [R3], R12 ;  /* 0x0000000c03007844 */ /* 0x0001e20000000200 */
[----:B------:R-:W-:-:S04]  /*bfd0*/  FFMA.FTZ R6, R5, R40, -0.16845393180847167969 ;  /* 0xbe2c7f3005067423 */ /* 0x000fc80000010028 */
[----:B------:R-:W-:Y:S01]  /*bfe0*/  FFMA.FTZ R6, R5, R6, 0.1716887056827545166 ;  /* 0x3e2fcf2a05067423 */ /* 0x000fe20000010006 */
[CC--:B0-----:R-:W-:Y:S01]  /*bff0*/  FFMA.FTZ R13, R16.reuse, R40.reuse, -0.16845393180847167969 ;  /* 0xbe2c7f30100d7423 */ /* 0x0c1fe20000010028 */
[-C--:B------:R-:W-:Y:S01]  /*c000*/  FFMA.FTZ R12, R17, R40.reuse, -0.16845393180847167969 ;  /* 0xbe2c7f30110c7423 */ /* 0x080fe20000010028 */
[----:B------:R-:W-:Y:S02]  /*c010*/  FFMA.FTZ R14, R19, R40, -0.16845393180847167969 ;  /* 0xbe2c7f30130e7423 */ /* 0x000fe40000010028 */
[C---:B------:R-:W-:Y:S01]  /*c020*/  FFMA.FTZ R13, R16.reuse, R13, 0.1716887056827545166 ;  /* 0x3e2fcf2a100d7423 */ /* 0x040fe2000001000d */
[----:B------:R-:W-:Y:S01]  /*c030*/  FFMA.FTZ R12, R17, R12, 0.1716887056827545166 ;  /* 0x3e2fcf2a110c7423 */ /* 0x000fe2000001000c */
[----:B------:R-:W-:Y:S01]  /*c040*/  FFMA.FTZ R14, R19, R14, 0.1716887056827545166 ;  /* 0x3e2fcf2a130e7423 */ /* 0x000fe2000001000e */
[----:B------:R-:W-:Y:S01]  /*c050*/  FFMA.FTZ R6, R5, R6, -0.17900948226451873779 ;  /* 0xbe374e4305067423 */ /* 0x000fe20000010006 */
[C---:B------:R-:W-:Y:S01]  /*c060*/  FFMA.FTZ R13, R16.reuse, R13, -0.17900948226451873779 ;  /* 0xbe374e43100d7423 */ /* 0x040fe2000001000d */
[----:B------:R-:W-:Y:S01]  /*c070*/  FFMA.FTZ R12, R17, R12, -0.17900948226451873779 ;  /* 0xbe374e43110c7423 */ /* 0x000fe2000001000c */
[----:B------:R-:W-:Y:S01]  /*c080*/  FFMA.FTZ R14, R19, R14, -0.17900948226451873779 ;  /* 0xbe374e43130e7423 */ /* 0x000fe2000001000e */
[----:B------:R-:W-:Y:S01]  /*c090*/  FFMA.FTZ R6, R5, R6, 0.20512372255325317383 ;  /* 0x3e520bf405067423 */ /* 0x000fe20000010006 */
[C---:B------:R-:W-:Y:S01]  /*c0a0*/  FFMA.FTZ R13, R16.reuse, R13, 0.20512372255325317383 ;  /* 0x3e520bf4100d7423 */ /* 0x040fe2000001000d */
[----:B------:R-:W-:Y:S01]  /*c0b0*/  FFMA.FTZ R12, R17, R12, 0.20512372255325317383 ;  /* 0x3e520bf4110c7423 */ /* 0x000fe2000001000c */
[----:B------:R-:W-:Y:S01]  /*c0c0*/  FFMA.FTZ R14, R19, R14, 0.20512372255325317383 ;  /* 0x3e520bf4130e7423 */ /* 0x000fe2000001000e */
[----:B------:R-:W-:Y:S01]  /*c0d0*/  FFMA.FTZ R6, R5, R6, -0.24046532809734344482 ;  /* 0xbe763c8b05067423 */ /* 0x000fe20000010006 */
[C---:B------:R-:W-:Y:S01]  /*c0e0*/  FFMA.FTZ R13, R16.reuse, R13, -0.24046532809734344482 ;  /* 0xbe763c8b100d7423 */ /* 0x040fe2000001000d */
[----:B------:R-:W-:Y:S01]  /*c0f0*/  FFMA.FTZ R12, R17, R12, -0.24046532809734344482 ;  /* 0xbe763c8b110c7423 */ /* 0x000fe2000001000c */
[----:B------:R-:W-:Y:S01]  /*c100*/  FFMA.FTZ R14, R19, R14, -0.24046532809734344482 ;  /* 0xbe763c8b130e7423 */ /* 0x000fe2000001000e */
[----:B------:R-:W-:Y:S01]  /*c110*/  FFMA.FTZ R6, R5, R6, 0.28857114911079406738 ;  /* 0x3e93bf9905067423 */ /* 0x000fe20000010006 */
[C---:B------:R-:W-:Y:S01]  /*c120*/  FFMA.FTZ R13, R16.reuse, R13, 0.28857114911079406738 ;  /* 0x3e93bf99100d7423 */ /* 0x040fe2000001000d */
[----:B------:R-:W-:Y:S01]  /*c130*/  FFMA.FTZ R12, R17, R12, 0.28857114911079406738 ;  /* 0x3e93bf99110c7423 */ /* 0x000fe2000001000c */
[----:B------:R-:W-:Y:S01]  /*c140*/  FFMA.FTZ R14, R19, R14, 0.28857114911079406738 ;  /* 0x3e93bf99130e7423 */ /* 0x000fe2000001000e */
[----:B------:R-:W-:Y:S01]  /*c150*/  FFMA.FTZ R6, R5, R6, -0.36067417263984680176 ;  /* 0xbeb8aa4905067423 */ /* 0x000fe20000010006 */
[C---:B------:R-:W-:Y:S01]  /*c160*/  FFMA.FTZ R13, R16.reuse, R13, -0.36067417263984680176 ;  /* 0xbeb8aa49100d7423 */ /* 0x040fe2000001000d */
[----:B------:R-:W-:Y:S01]  /*c170*/  FFMA.FTZ R12, R17, R12, -0.36067417263984680176 ;  /* 0xbeb8aa49110c7423 */ /* 0x000fe2000001000c */
[----:B------:R-:W-:Y:S01]  /*c180*/  FFMA.FTZ R14, R19, R14, -0.36067417263984680176 ;  /* 0xbeb8aa49130e7423 */ /* 0x000fe2000001000e */
[----:B------:R-:W-:Y:S01]  /*c190*/  FFMA.FTZ R6, R5, R6, 0.48089820146560668945 ;  /* 0x3ef6384a05067423 */ /* 0x000fe20000010006 */
[----:B------:R-:W-:Y:S01]  /*c1a0*/  FFMA.FTZ R13, R16, R13, 0.48089820146560668945 ;  /* 0x3ef6384a100d7423 */ /* 0x000fe2000001000d */
[----:B------:R-:W-:Y:S01]  /*c1b0*/  FFMA.FTZ R12, R17, R12, 0.48089820146560668945 ;  /* 0x3ef6384a110c7423 */ /* 0x000fe2000001000c */
[----:B------:R-:W-:Y:S01]  /*c1c0*/  FFMA.FTZ R14, R19, R14, 0.48089820146560668945 ;  /* 0x3ef6384a130e7423 */ /* 0x000fe2000001000e */
[----:B------:R-:W-:Y:S01]  /*c1d0*/  ISETP.GE.U32.AND P5, PT, R80, 0x7f800000, PT ;  /* 0x7f8000005000780c */ /* 0x000fe20003fa6070 */
[----:B------:R-:W-:Y:S01]  /*c1e0*/  FFMA.FTZ R6, R5, R6, -0.72134751081466674805 ;  /* 0xbf38aa3b05067423 */ /* 0x000fe20000010006 */
[C---:B------:R-:W-:Y:S01]  /*c1f0*/  FFMA.FTZ R13, R16.reuse, R13, -0.72134751081466674805 ;  /* 0xbf38aa3b100d7423 */ /* 0x040fe2000001000d */
[----:B------:R-:W-:Y:S01]  /*c200*/  FFMA.FTZ R12, R17, R12, -0.72134751081466674805 ;  /* 0xbf38aa3b110c7423 */ /* 0x000fe2000001000c */
[----:B------:R-:W-:Y:S01]  /*c210*/  FFMA.FTZ R14, R19, R14, -0.72134751081466674805 ;  /* 0xbf38aa3b130e7423 */ /* 0x000fe2000001000e */
[----:B------:R-:W-:Y:S01]  /*c220*/  FMUL R6, R5, R6 ;  /* 0x0000000605067220 */ /* 0x000fe20000400000 */
[----:B------:R-:W-:Y:S01]  /*c230*/  FMUL R13, R16, R13 ;  /* 0x0000000d100d7220 */ /* 0x000fe20000400000 */
[----:B------:R-:W-:Y:S01]  /*c240*/  FMUL R12, R17, R12 ;  /* 0x0000000c110c7220 */ /* 0x000fe20000400000 */
[----:B------:R-:W-:Y:S01]  /*c250*/  ISETP.GE.U32.AND P0, PT, R75, 0x7f800000, PT ;  /* 0x7f8000004b00780c */ /* 0x000fe20003f06070 */
[----:B------:R-:W-:Y:S01]  /*c260*/  FMUL R14, R19, R14 ;  /* 0x0000000e130e7220 */ /* 0x000fe20000400000 */
[----:B------:R-:W-:-:S02]  /*c270*/  ISETP.GE.U32.AND P1, PT, R77, 0x7f800000, PT ;  /* 0x7f8000004d00780c */ /* 0x000fc40003f26070 */
[----:B------:R-:W-:Y:S01]  /*c280*/  ISETP.GE.U32.AND P4, PT, R82, 0x7f800000, PT ;  /* 0x7f8000005200780c */ /* 0x000fe20003f86070 */
[----:B------:R-:W-:Y:S01]  /*c290*/  FMUL R6, R5, R6 ;  /* 0x0000000605067220 */ /* 0x000fe20000400000 */
[C---:B------:R-:W-:Y:S01]  /*c2a0*/  FMUL R13, R16.reuse, R13 ;  /* 0x0000000d100d7220 */ /* 0x040fe20000400000 */
[----:B------:R-:W-:Y:S01]  /*c2b0*/  FMUL R12, R17, R12 ;  /* 0x0000000c110c7220 */ /* 0x000fe20000400000 */
[----:B------:R-:W-:Y:S01]  /*c2c0*/  FMUL R14, R19, R14 ;  /* 0x0000000e130e7220 */ /* 0x000fe20000400000 */
[----:B------:R-:W-:Y:S01]  /*c2d0*/  FFMA.FTZ R5, R5, 1.4426950216293334961, R6 ;  /* 0x3fb8aa3b05057823 */ /* 0x000fe20000010006 */
[----:B------:R-:W-:Y:S01]  /*c2e0*/  FFMA.FTZ R16, R16, 1.4426950216293334961, R13 ;  /* 0x3fb8aa3b10107823 */ /* 0x000fe2000001000d */
[----:B------:R-:W-:Y:S01]  /*c2f0*/  FFMA.FTZ R17, R17, 1.4426950216293334961, R12 ;  /* 0x3fb8aa3b11117823 */ /* 0x000fe2000001000c */
[----:B------:R-:W-:Y:S01]  /*c300*/  @P5 MOV R13, 0x7f800000 ;  /* 0x7f800000000d5802 */ /* 0x000fe20000000f00 */
[----:B------:R-:W-:Y:S01]  /*c310*/  FFMA.FTZ R14, R19, 1.4426950216293334961, R14 ;  /* 0x3fb8aa3b130e7823 */ /* 0x000fe2000001000e */
[----:B------:R-:W-:Y:S01]  /*c320*/  FADD R4, R4, R5 ;  /* 0x0000000504047221 */ /* 0x000fe20000000000 */
[----:B------:R-:W-:Y:S01]  /*c330*/  LOP3.LUT R40, R2, 0x7f, RZ, 0xc0, !PT ;  /* 0x0000007f02287812 */ /* 0x000fe200078ec0ff */
[----:B------:R-:W-:Y:S01]  /*c340*/  FADD R5, R11, R16 ;  /* 0x000000100b057221 */ /* 0x000fe20000000000 */
[----:B------:R-:W-:Y:S01]  /*c350*/  FADD R6, R18, R17 ;  /* 0x0000001112067221 */ /* 0x000fe20000000000 */
[----:B------:R-:W-:Y:S01]  /*c360*/  FADD R11, R21, R14 ;  /* 0x0000000e150b7221 */ /* 0x000fe20000000000 */
[----:B------:R-:W-:Y:S01]  /*c370*/  @P5 FFMA.FTZ R6, R80, R13, +INF ;  /* 0x7f80000050065423 */ /* 0x000fe2000001000d */
[----:B------:R-:W-:-:S02]  /*c380*/  @P0 MOV R12, 0x7f800000 ;  /* 0x7f800000000c0802 */ /* 0x000fc40000000f00 */
[----:B------:R-:W-:Y:S02]  /*c390*/  @P1 MOV R14, 0x7f800000 ;  /* 0x7f800000000e1802 */ /* 0x000fe40000000f00 */
[----:B------:R-:W-:Y:S02]  /*c3a0*/  @P4 MOV R13, 0x7f800000 ;  /* 0x7f800000000d4802 */ /* 0x000fe40000000f00 */
[----:B------:R-:W-:Y:S01]  /*c3b0*/  LEA R40, R40, UR24, 0x4 ;  /* 0x0000001828287c11 */ /* 0x000fe2000f8e20ff */
[----:B------:R-:W-:Y:S01]  /*c3c0*/  BAR.SYNC.DEFER_BLOCKING 0x0 ;  /* 0x0000000000007b1d */ /* 0x000fe20000010000 */
[----:B------:R-:W-:Y:S01]  /*c3d0*/  @P0 FFMA.FTZ R4, R75, R12, +INF ;  /* 0x7f8000004b040423 */ /* 0x000fe2000001000c */
[----:B------:R-:W-:Y:S01]  /*c3e0*/  @P1 FFMA.FTZ R5, R77, R14, +INF ;  /* 0x7f8000004d051423 */ /* 0x000fe2000001000e */
[----:B------:R-:W-:Y:S01]  /*c3f0*/  @P4 FFMA.FTZ R11, R82, R13, +INF ;  /* 0x7f800000520b4423 */ /* 0x000fe2000001000d */
        /* <DEDUP_REMOVED lines=12> */
[----:B------:R-:W0:Y:S01]  /*c4c0*/  LDS.128 R12, [R40] ;  /* 0x00000000280c7984 */ /* 0x000e220000000c00 */
[----:B------:R-:W-:Y:S01]  /*c4d0*/  @!P2 FMUL R188, R188, 16777216 ;  /* 0x4b800000bcbca820 */ /* 0x000fe20000400000 */
        /* <DEDUP_REMOVED lines=13> */
[----:B------:R-:W-:-:S02]  /*c5b0*/  F2FP.BF16.F32.PACK_AB R21, R191, R74 ;  /* 0x0000004abf15723e */ /* 0x000fc400000010ff */
[----:B------:R-:W-:Y:S02]  /*c5c0*/  F2FP.BF16.F32.PACK_AB R22, R22, R49 ;  /* 0x000000311616723e */ /* 0x000fe400000010ff */
[----:B------:R-:W-:Y:S02]  /*c5d0*/  F2FP.BF16.F32.PACK_AB R20, R20, R23 ;  /* 0x000000171414723e */ /* 0x000fe400000010ff */
[----:B------:R-:W-:Y:S01]  /*c5e0*/  F2FP.BF16.F32.PACK_AB R23, R159, R24 ;  /* 0x000000189f17723e */ /* 0x000fe200000010ff */
[----:B------:R-:W-:Y:S06]  /*c5f0*/  BAR.SYNC.DEFER_BLOCKING 0x0 ;  /* 0x0000000000007b1d */ /* 0x000fec0000010000 */
[----:B------:R-:W-:Y:S02]  /*c600*/  STSM.16.M88.4 [R3], R20 ;  /* 0x0000001403007844 */ /* 0x000fe40000000200 */
[----:B------:R-:W-:Y:S01]  /*c610*/  BAR.SYNC.DEFER_BLOCKING 0x0 ;  /* 0x0000000000007b1d */ /* 0x000fe20000010000 */
[----:B------:R-:W-:-:S02]  /*c620*/  F2FP.BF16.F32.PACK_AB R24, R72, R51 ;  /* 0x000000334818723e */ /* 0x000fc400000010ff */
[----:B------:R-:W-:-:S03]  /*c630*/  F2FP.BF16.F32.PACK_AB R25, R25, R70 ;  /* 0x000000461919723e */ /* 0x000fc600000010ff */
[----:B------:R-:W3:Y:S01]  /*c640*/  LDS.128 R16, [R40] ;  /* 0x0000000028107984 */ /* 0x000ee20000000c00 */
[----:B------:R-:W-:Y:S02]  /*c650*/  F2FP.BF16.F32.PACK_AB R26, R26, R45 ;  /* 0x0000002d1a1a723e */ /* 0x000fe400000010ff */
[----:B------:R-:W-:Y:S01]  /*c660*/  F2FP.BF16.F32.PACK_AB R27, R27, R50 ;  /* 0x000000321b1b723e */ /* 0x000fe200000010ff */
[----:B------:R-:W-:Y:S06]  /*c670*/  BAR.SYNC.DEFER_BLOCKING 0x0 ;  /* 0x0000000000007b1d */ /* 0x000fec0000010000 */
[----:B------:R-:W-:Y:S02]  /*c680*/  STSM.16.M88.4 [R3], R24 ;  /* 0x0000001803007844 */ /* 0x000fe40000000200 */
[----:B------:R-:W-:Y:S01]  /*c690*/  BAR.SYNC.DEFER_BLOCKING 0x0 ;  /* 0x0000000000007b1d */ /* 0x000fe20000010000 */
[----:B------:R-:W-:-:S02]  /*c6a0*/  F2FP.BF16.F32.PACK_AB R68, R68, R47 ;  /* 0x0000002f4444723e */ /* 0x000fc400000010ff */
[----:B------:R-:W-:-:S03]  /*c6b0*/  F2FP.BF16.F32.PACK_AB R69, R199, R66 ;  /* 0x00000042c745723e */ /* 0x000fc600000010ff */
[----:B------:R-:W4:Y:S01]  /*c6c0*/  LDS.128 R20, [R40] ;  /* 0x0000000028147984 */ /* 0x000f220000000c00 */
[----:B------:R-:W-:Y:S02]  /*c6d0*/  F2FP.BF16.F32.PACK_AB R70, R165, R48 ;  /* 0x00000030a546723e */ /* 0x000fe400000010ff */
[----:B------:R-:W-:Y:S01]  /*c6e0*/  F2FP.BF16.F32.PACK_AB R71, R167, R46 ;  /* 0x0000002ea747723e */ /* 0x000fe200000010ff */
[----:B------:R-:W-:Y:S01]  /*c6f0*/  BAR.SYNC.DEFER_BLOCKING 0x0 ;  /* 0x0000000000007b1d */ /* 0x000fe20000010000 */
[----:B------:R-:W-:Y:S02]  /*c700*/  F2FP.BF16.F32.PACK_AB R64, R64, R43 ;  /* 0x0000002b4040723e */ /* 0x000fe400000010ff */
[----:B------:R-:W-:Y:S02]  /*c710*/  F2FP.BF16.F32.PACK_AB R65, R203, R62 ;  /* 0x0000003ecb41723e */ /* 0x000fe400000010ff */
[----:B------:R-:W-:-:S03]  /*c720*/  F2FP.BF16.F32.PACK_AB R66, R169, R44 ;  /* 0x0000002ca942723e */ /* 0x000fc600000010ff */
[----:B------:R-:W2:Y:S01]  /*c730*/  LDC.64 R46, c[0x0][0x228] ;  /* 0x00008a00ff2e7b82 */ /* 0x000ea20000000a00 */
[----:B------:R-:W-:Y:S07]  /*c740*/  STSM.16.M88.4 [R3], R68 ;  /* 0x0000004403007844 */ /* 0x000fee0000000200 */
[----:B------:R-:W-:Y:S01]  /*c750*/  BAR.SYNC.DEFER_BLOCKING 0x0 ;  /* 0x0000000000007b1d */ /* 0x000fe20000010000 */
[----:B------:R-:W-:-:S05]  /*c760*/  F2FP.BF16.F32.PACK_AB R67, R171, R42 ;  /* 0x0000002aab43723e */ /* 0x000fca00000010ff */
[----:B------:R-:W4:Y:S02]  /*c770*/  LDS.128 R24, [R40] ;  /* 0x0000000028187984 */ /* 0x000f240000000c00 */
[----:B------:R-:W-:Y:S06]  /*c780*/  BAR.SYNC.DEFER_BLOCKING 0x0 ;  /* 0x0000000000007b1d */ /* 0x000fec0000010000 */
[----:B------:R-:W-:Y:S01]  /*c790*/  STSM.16.M88.4 [R3], R64 ;  /* 0x0000004003007844 */ /* 0x000fe20000000200 */
[----:B------:R-:W-:Y:S02]  /*c7a0*/  F2FP.BF16.F32.PACK_AB R60, R60, R31 ;  /* 0x0000001f3c3c723e */ /* 0x000fe400000010ff */
[----:B------:R-:W-:-:S02]  /*c7b0*/  F2FP.BF16.F32.PACK_AB R62, R173, R30 ;  /* 0x0000001ead3e723e */ /* 0x000fc400000010ff */
[----:B------:R-:W-:Y:S01]  /*c7c0*/  F2FP.BF16.F32.PACK_AB R63, R28, R29 ;  /* 0x0000001d1c3f723e */ /* 0x000fe200000010ff */
[----:B------:R-:W-:Y:S01]  /*c7d0*/  BAR.SYNC.DEFER_BLOCKING 0x0 ;  /* 0x0000000000007b1d */ /* 0x000fe20000010000 */
[----:B------:R-:W-:-:S05]  /*c7e0*/  F2FP.BF16.F32.PACK_AB R61, R207, R58 ;  /* 0x0000003acf3d723e */ /* 0x000fca00000010ff */
[----:B------:R-:W4:Y:S02]  /*c7f0*/  LDS.128 R28, [R40] ;  /* 0x00000000281c7984 */ /* 0x000f240000000c00 */
[----:B------:R-:W-:Y:S06]  /*c800*/  BAR.SYNC.DEFER_BLOCKING 0x0 ;  /* 0x0000000000007b1d */ /* 0x000fec0000010000 */
[----:B------:R-:W0:Y:S01]  /*c810*/  S2R R216, SR_CTAID.X ;  /* 0x0000000000d87919 */ /* 0x000e220000002500 */
[----:B------:R3:W-:Y:S01]  /*c820*/  STSM.16.M88.4 [R3], R60 ;  /* 0x0000003c03007844 */ /* 0x0007e20000000200 */
[----:B------:R-:W-:-:S02]  /*c830*/  F2FP.BF16.F32.PACK_AB R56, R56, R35 ;  /* 0x000000233838723e */ /* 0x000fc400000010ff */
[----:B------:R-:W-:Y:S02]  /*c840*/  F2FP.BF16.F32.PACK_AB R58, R177, R34 ;  /* 0x00000022b13a723e */ /* 0x000fe400000010ff */
[----:B------:R-:W-:Y:S01]  /*c850*/  F2FP.BF16.F32.PACK_AB R59, R32, R33 ;  /* 0x00000021203b723e */ /* 0x000fe200000010ff */
[----:B------:R-:W-:Y:S01]  /*c860*/  BAR.SYNC.DEFER_BLOCKING 0x0 ;  /* 0x0000000000007b1d */ /* 0x000fe20000010000 */
[----:B-1----:R-:W-:Y:S01]  /*c870*/  LOP3.LUT R218, R218, 0x7f, RZ, 0xc0, !PT ;  /* 0x0000007fdada7812 */ /* 0x002fe200078ec0ff */
[----:B------:R-:W-:-:S03]  /*c880*/  UIMAD UR4, UR7, UR4, URZ ;  /* 0x00000004070472a4 */ /* 0x000fc6000f8e023f */
[----:B0-----:R-:W-:Y:S01]  /*c890*/  LEA R216, R216, R218, 0x7 ;  /* 0x000000dad8d87211 */ /* 0x001fe200078e38ff */
[----:B------:R-:W0:Y:S04]  /*c8a0*/  LDS.128 R32, [R40] ;  /* 0x0000000028207984 */ /* 0x000e280000000c00 */
[----:B------:R-:W-:Y:S01]  /*c8b0*/  IMAD R43, R216, UR5, RZ ;  /* 0x00000005d82b7c24 */ /* 0x000fe2000f8e02ff */
[----:B------:R-:W-:-:S04]  /*c8c0*/  USHF.L.U32 UR5, UR4, 0x1, URZ ;  /* 0x0000000104057899 */ /* 0x000fc8000800063f */
[C---:B------:R-:W-:Y:S01]  /*c8d0*/  SHF.L.U32 R45, R43.reuse, 0x1, RZ ;  /* 0x000000012b2d7819 */ /* 0x040fe200000006ff */
[----:B------:R-:W-:Y:S01]  /*c8e0*/  IMAD.HI R44, R43, 0x2, RZ ;  /* 0x000000022b2c7827 */ /* 0x000fe200078e02ff */
[----:B------:R-:W-:Y:S01]  /*c8f0*/  F2FP.BF16.F32.PACK_AB R57, R211, R54 ;  /* 0x00000036d339723e */ /* 0x000fe200000010ff */
[----:B------:R-:W-:Y:S01]  /*c900*/  BAR.SYNC.DEFER_BLOCKING 0x0 ;  /* 0x0000000000007b1d */ /* 0x000fe20000010000 */
[----:B--2---:R-:W-:Y:S01]  /*c910*/  IADD3 R42, P4, P5, R45, UR5, R46 ;  /* 0x000000052d2a7c10 */ /* 0x004fe2000fd9e02e */
[----:B------:R-:W-:Y:S01]  /*c920*/  UIMAD.WIDE UR4, UR4, 0x2, URZ ;  /* 0x00000002040478a5 */ /* 0x000fe2000f8e023f */
[----:B------:R-:W-:-:S05]  /*c930*/  IMAD R55, R175, 0x6, RZ ;  /* 0x00000006af377824 */ /* 0x000fca00078e02ff */
[----:B------:R-:W-:Y:S01]  /*c940*/  IADD3.X R43, R44, UR5, R47, P4, P5 ;  /* 0x000000052c2b7c10 */ /* 0x000fe2000a7ea42f */
[C---:B---3--:R-:W-:Y:S01]  /*c950*/  IMAD R63, R175.reuse, 0xa, RZ ;  /* 0x0000000aaf3f7824 */ /* 0x048fe200078e02ff */
[C---:B------:R-:W-:Y:S01]  /*c960*/  SHF.L.U32 R47, R175.reuse, 0x1, RZ ;  /* 0x00000001af2f7819 */ /* 0x040fe200000006ff */
[C---:B------:R-:W-:Y:S01]  /*c970*/  IMAD R67, R175.reuse, 0xc, RZ ;  /* 0x0000000caf437824 */ /* 0x040fe200078e02ff */
[CC--:B------:R-:W-:Y:S02]  /*c980*/  LEA R46, P5, R175.reuse, R42.reuse, 0x2 ;  /* 0x0000002aaf2e7211 */ /* 0x0c0fe400078a10ff */
[C---:B------:R-:W-:Y:S01]  /*c990*/  LEA R49, R175.reuse, R175, 0x1 ;  /* 0x000000afaf317211 */ /* 0x040fe200078e08ff */
[----:B------:R-:W-:Y:S01]  /*c9a0*/  IMAD R71, R175, 0xe, RZ ;  /* 0x0000000eaf477824 */ /* 0x000fe200078e02ff */
[----:B------:R-:W-:Y:S02]  /*c9b0*/  IADD3 R44, P4, R47, R42, RZ ;  /* 0x0000002a2f2c7210 */ /* 0x000fe40007f9e0ff */
[----:B------:R-:W-:Y:S01]  /*c9c0*/  F2FP.BF16.F32.PACK_AB R213, R215, R52 ;  /* 0x00000034d7d5723e */ /* 0x000fe200000010ff */
[----:B------:R-:W-:Y:S01]  /*c9d0*/  IMAD R79, R175, 0x12, RZ ;  /* 0x00000012af4f7824 */ /* 0x000fe200078e02ff */
[----:B------:R1:W-:Y:S01]  /*c9e0*/  STSM.16.M88.4 [R3], R56 ;  /* 0x0000003803007844 */ /* 0x0003e20000000200 */
[----:B------:R-:W-:-:S02]  /*c9f0*/  IADD3 R48, P6, R55, R42, RZ ;  /* 0x0000002a37307210 */ /* 0x000fc40007fde0ff */
[C---:B------:R-:W-:Y:S02]  /*ca00*/  SHF.L.U32 R51, R175.reuse, 0x2, RZ ;  /* 0x00000002af337819 */ /* 0x040fe400000006ff */
[C---:B------:R-:W-:Y:S01]  /*ca10*/  LEA R53, R175.reuse, R175, 0x2 ;  /* 0x000000afaf357211 */ /* 0x040fe200078e10ff */
[C---:B------:R-:W-:Y:S01]  /*ca20*/  IMAD R83, R175.reuse, 0x14, RZ ;  /* 0x00000014af537824 */ /* 0x040fe200078e02ff */
[CC--:B------:R-:W-:Y:S01]  /*ca30*/  LEA.HI.X.SX32 R45, R175.reuse, R43.reuse, 0x1, P4 ;  /* 0x0000002baf2d7211 */ /* 0x0c0fe200020f0eff */
[----:B------:R-:W-:Y:S01]  /*ca40*/  IMAD R87, R175, 0x16, RZ ;  /* 0x00000016af577824 */ /* 0x000fe200078e02ff */
[----:B------:R-:W-:Y:S01]  /*ca50*/  LEA.HI.X.SX32 R47, R47, R43, 0x1, P5 ;  /* 0x0000002b2f2f7211 */ /* 0x000fe200028f0eff */
[C---:B------:R-:W-:Y:S01]  /*ca60*/  IMAD R91, R175.reuse, 0x18, RZ ;  /* 0x00000018af5b7824 */ /* 0x040fe200078e02ff */
[CC--:B------:R-:W-:Y:S02]  /*ca70*/  LEA R50, P4, R175.reuse, R42.reuse, 0x3 ;  /* 0x0000002aaf327211 */ /* 0x0c0fe400078818ff */
[C---:B------:R-:W-:Y:S01]  /*ca80*/  LEA R61, R175.reuse, R175, 0x3 ;  /* 0x000000afaf3d7211 */ /* 0x040fe200078e18ff */
[----:B------:R-:W-:Y:S01]  /*ca90*/  IMAD R65, R175, 0xb, RZ ;  /* 0x0000000baf417824 */ /* 0x000fe200078e02ff */
[-C--:B------:R-:W-:Y:S01]  /*caa0*/  IADD3 R52, P5, R63, R42.reuse, RZ ;  /* 0x0000002a3f347210 */ /* 0x080fe20007fbe0ff */
[----:B------:R-:W-:Y:S01]  /*cab0*/  IMAD R95, R175, 0x1a, RZ ;  /* 0x0000001aaf5f7824 */ /* 0x000fe200078e02ff */
[-C--:B------:R-:W-:Y:S01]  /*cac0*/  LEA.HI.X.SX32 R49, R49, R43.reuse, 0x1, P6 ;  /* 0x0000002b31317211 */ /* 0x080fe200030f0eff */
[----:B------:R-:W-:Y:S01]  /*cad0*/  IMAD R99, R175, 0x1c, RZ ;  /* 0x0000001caf637824 */ /* 0x000fe200078e02ff */
[----:B------:R-:W-:Y:S01]  /*cae0*/  IADD3 R54, P6, R67, R42, RZ ;  /* 0x0000002a43367210 */ /* 0x000fe20007fde0ff */
[----:B------:R-:W-:Y:S01]  /*caf0*/  IMAD R103, R175, 0x1e, RZ ;  /* 0x0000001eaf677824 */ /* 0x000fe200078e02ff */
[-C--:B------:R-:W-:Y:S01]  /*cb00*/  LEA.HI.X.SX32 R51, R51, R43.reuse, 0x1, P4 ;  /* 0x0000002b33337211 */ /* 0x080fe200020f0eff */
[----:B------:R-:W-:Y:S01]  /*cb10*/  IMAD R69, R175, 0xd, RZ ;  /* 0x0000000daf457824 */ /* 0x000fe200078e02ff */
[----:B------:R-:W-:-:S02]  /*cb20*/  LEA.HI.X.SX32 R53, R53, R43, 0x1, P5 ;  /* 0x0000002b35357211 */ /* 0x000fc400028f0eff */
[----:B------:R-:W-:Y:S01]  /*cb30*/  F2FP.BF16.F32.PACK_AB R214, R38, R39 ;  /* 0x0000002726d6723e */ /* 0x000fe200000010ff */
[C---:B------:R-:W-:Y:S01]  /*cb40*/  IMAD R111, R175.reuse, 0x22, RZ ;  /* 0x00000022af6f7824 */ /* 0x040fe200078e02ff */
[CC--:B-1----:R-:W-:Y:S01]  /*cb50*/  LEA R57, R175.reuse, -R175.reuse, 0x3 ;  /* 0x800000afaf397211 */ /* 0x0c2fe200078e18ff */
[C---:B------:R-:W-:Y:S01]  /*cb60*/  IMAD R115, R175.reuse, 0x24, RZ ;  /* 0x00000024af737824 */ /* 0x040fe200078e02ff */
[C---:B------:R-:W-:Y:S02]  /*cb70*/  SHF.L.U32 R59, R175.reuse, 0x3, RZ ;  /* 0x00000003af3b7819 */ /* 0x040fe400000006ff */
[C---:B------:R-:W-:Y:S01]  /*cb80*/  LEA R73, R175.reuse, -R175, 0x4 ;  /* 0x800000afaf497211 */ /* 0x040fe200078e20ff */
[----:B------:R-:W-:Y:S01]  /*cb90*/  IMAD R119, R175, 0x26, RZ ;  /* 0x00000026af777824 */ /* 0x000fe200078e02ff */
[-C--:B------:R-:W-:Y:S01]  /*cba0*/  IADD3 R56, P4, R71, R42.reuse, RZ ;  /* 0x0000002a47387210 */ /* 0x080fe20007f9e0ff */
[C---:B------:R-:W-:Y:S01]  /*cbb0*/  IMAD R123, R175.reuse, 0x28, RZ ;  /* 0x00000028af7b7824 */ /* 0x040fe200078e02ff */
[----:B------:R-:W-:-:S02]  /*cbc0*/  LEA R58, P5, R175, R42, 0x4 ;  /* 0x0000002aaf3a7211 */ /* 0x000fc400078a20ff */
[----:B------:R-:W-:Y:S02]  /*cbd0*/  FSETP.NEU.AND P3, PT, R75, RZ, PT ;  /* 0x000000ff4b00720b */ /* 0x000fe40003f6d000 */
[----:B------:R-:W-:Y:S01]  /*cbe0*/  FSETP.NEU.AND P2, PT, R77, RZ, PT ;  /* 0x000000ff4d00720b */ /* 0x000fe20003f4d000 */
[----:B------:R-:W-:Y:S01]  /*cbf0*/  IMAD R127, R175, 0x2a, RZ ;  /* 0x0000002aaf7f7824 */ /* 0x000fe200078e02ff */
[-C--:B------:R-:W-:Y:S01]  /*cc00*/  LEA.HI.X.SX32 R55, R55, R43.reuse, 0x1, P6 ;  /* 0x0000002b37377211 */ /* 0x080fe200030f0eff */
[----:B------:R-:W-:Y:S01]  /*cc10*/  IMAD R81, R175, 0x13, RZ ;  /* 0x00000013af517824 */ /* 0x000fe200078e02ff */
[-C--:B------:R-:W-:Y:S01]  /*cc20*/  IADD3 R60, P6, R79, R42.reuse, RZ ;  /* 0x0000002a4f3c7210 */ /* 0x080fe20007fde0ff */
[----:B------:R-:W-:Y:S01]  /*cc30*/  IMAD R85, R175, 0x15, RZ ;  /* 0x00000015af557824 */ /* 0x000fe200078e02ff */
[-C--:B------:R-:W-:Y:S01]  /*cc40*/  LEA.HI.X.SX32 R57, R57, R43.reuse, 0x1, P4 ;  /* 0x0000002b39397211 */ /* 0x080fe200020f0eff */
[----:B------:R-:W-:Y:S01]  /*cc50*/  IMAD R137, R175, 0x2c, RZ ;  /* 0x0000002caf897824 */ /* 0x000fe200078e02ff */
[----:B------:R-:W-:Y:S01]  /*cc60*/  LEA.HI.X.SX32 R59, R59, R43, 0x1, P5 ;  /* 0x0000002b3b3b7211 */ /* 0x000fe200028f0eff */
[----:B------:R-:W-:Y:S01]  /*cc70*/  IMAD R149, R175, 0x2e, RZ ;  /* 0x0000002eaf957824 */ /* 0x000fe200078e02ff */
[----:B------:R-:W-:-:S02]  /*cc80*/  IADD3 R62, P4, R83, R42, RZ ;  /* 0x0000002a533e7210 */ /* 0x000fc40007f9e0ff */
[----:B------:R-:W-:Y:S02]  /*cc90*/  FSETP.NEU.AND P1, PT, R80, RZ, PT ;  /* 0x000000ff5000720b */ /* 0x000fe40003f2d000 */
[----:B------:R-:W-:Y:S01]  /*cca0*/  FSETP.NEU.AND P0, PT, R82, RZ, PT ;  /* 0x000000ff5200720b */ /* 0x000fe20003f0d000 */
[----:B------:R-:W-:Y:S01]  /*ccb0*/  IMAD R157, R175, 0x30, RZ ;  /* 0x00000030af9d7824 */ /* 0x000fe200078e02ff */
[-C--:B------:R-:W-:Y:S01]  /*ccc0*/  IADD3 R64, P5, R87, R42.reuse, RZ ;  /* 0x0000002a57407210 */ /* 0x080fe20007fbe0ff */
[----:B------:R-:W-:Y:S01]  /*ccd0*/  IMAD R89, R175, 0x17, RZ ;  /* 0x00000017af597824 */ /* 0x000fe200078e02ff */
[----:B------:R-:W-:Y:S01]  /*cce0*/  LEA.HI.X.SX32 R61, R61, R43, 0x1, P6 ;  /* 0x0000002b3d3d7211 */ /* 0x000fe200030f0eff */
[----:B------:R-:W-:Y:S01]  /*ccf0*/  IMAD R161, R175, 0x32, RZ ;  /* 0x00000032afa17824 */ /* 0x000fe200078e02ff */
[----:B------:R-:W-:Y:S01]  /*cd00*/  IADD3 R66, P6, R91, R42, RZ ;  /* 0x0000002a5b427210 */ /* 0x000fe20007fde0ff */
[----:B------:R-:W-:Y:S01]  /*cd10*/  IMAD R165, R175, 0x34, RZ ;  /* 0x00000034afa57824 */ /* 0x000fe200078e02ff */
[----:B------:R-:W-:Y:S01]  /*cd20*/  F2FP.BF16.F32.PACK_AB R215, R36, R37 ;  /* 0x0000002524d7723e */ /* 0x000fe200000010ff */
[----:B------:R-:W-:Y:S01]  /*cd30*/  BAR.SYNC.DEFER_BLOCKING 0x0 ;  /* 0x0000000000007b1d */ /* 0x000fe20000010000 */
[----:B------:R-:W-:-:S02]  /*cd40*/  LEA.HI.X.SX32 R63, R63, R43, 0x1, P4 ;  /* 0x0000002b3f3f7211 */ /* 0x000fc400020f0eff */
[-C--:B------:R-:W-:Y:S02]  /*cd50*/  LEA.HI.X.SX32 R65, R65, R43.reuse, 0x1, P5 ;  /* 0x0000002b41417211 */ /* 0x080fe400028f0eff */
[-C--:B------:R-:W-:Y:S01]  /*cd60*/  IADD3 R68, P4, R95, R42.reuse, RZ ;  /* 0x0000002a5f447210 */ /* 0x080fe20007f9e0ff */
        /* <DEDUP_REMOVED lines=11> */
[C---:B------:R-:W-:Y:S02]  /*ce20*/  IMAD R133, R175.reuse, 0x3c, RZ ;  /* 0x0000003caf857824 */ /* 0x040fe400078e02ff */
[C---:B------:R-:W-:Y:S01]  /*ce30*/  IMAD R101, R175.reuse, 0x1d, RZ ;  /* 0x0000001daf657824 */ /* 0x040fe200078e02ff */
[CC--:B------:R-:W-:Y:S01]  /*ce40*/  LEA R105, R175.reuse, -R175.reuse, 0x5 ;  /* 0x800000afaf697211 */ /* 0x0c0fe200078e28ff */
[C---:B------:R-:W-:Y:S01]  /*ce50*/  IMAD R177, R175.reuse, 0x42, RZ ;  /* 0x00000042afb17824 */ /* 0x040fe200078e02ff */
[C---:B------:R-:W-:Y:S01]  /*ce60*/  SHF.L.U32 R107, R175.reuse, 0x5, RZ ;  /* 0x00000005af6b7819 */ /* 0x040fe200000006ff */
[----:B------:R-:W1:Y:S01]  /*ce70*/  LDS.128 R36, [R40] ;  /* 0x0000000028247984 */ /* 0x000e620000000c00 */
[C---:B------:R-:W-:Y:S01]  /*ce80*/  IMAD R179, R175.reuse, 0x44, RZ ;  /* 0x00000044afb37824 */ /* 0x040fe200078e02ff */
[C---:B------:R-:W-:Y:S01]  /*ce90*/  LEA R109, R175.reuse, R175, 0x5 ;  /* 0x000000afaf6d7211 */ /* 0x040fe200078e28ff */
[C---:B------:R-:W-:Y:S01]  /*cea0*/  IMAD R181, R175.reuse, 0x46, RZ ;  /* 0x00000046afb57824 */ /* 0x040fe200078e02ff */
[----:B------:R-:W-:Y:S01]  /*ceb0*/  BAR.SYNC.DEFER_BLOCKING 0x0 ;  /* 0x0000000000007b1d */ /* 0x000fe20000010000 */
[----:B------:R-:W-:-:S02]  /*cec0*/  SHF.L.U32 R75, R175, 0x4, RZ ;  /* 0x00000004af4b7819 */ /* 0x000fc400000006ff */
[C---:B------:R-:W-:Y:S02]  /*ced0*/  LEA R77, R175.reuse, R175, 0x4 ;  /* 0x000000afaf4d7211 */ /* 0x040fe400078e20ff */
[CC--:B------:R-:W-:Y:S01]  /*cee0*/  LEA R74, P4, R175.reuse, R42.reuse, 0x5 ;  /* 0x0000002aaf4a7211 */ /* 0x0c0fe200078828ff */
        /* <DEDUP_REMOVED lines=42> */
[----:B------:R2:W-:Y:S01]  /*d190*/  STSM.16.M88.4 [R3], R212 ;  /* 0x000000d403007844 */ /* 0x0005e20000000200 */
[-C--:B------:R-:W-:Y:S01]  /*d1a0*/  LEA.HI.X.SX32 R93, R93, R43.reuse, 0x1, P4 ;  /* 0x0000002b5d5d7211 */ /* 0x080fe200020f0eff */
[----:B------:R-:W-:Y:S01]  /*d1b0*/  IMAD R211, R175, 0x64, RZ ;  /* 0x00000064afd37824 */ /* 0x000fe200078e02ff */
[----:B------:R-:W-:Y:S01]  /*d1c0*/  LEA.HI.X.SX32 R95, R95, R43, 0x1, P5 ;  /* 0x0000002b5f5f7211 */ /* 0x000fe200028f0eff */
[----:B------:R-:W-:Y:S01]  /*d1d0*/  BAR.SYNC.DEFER_BLOCKING 0x0 ;  /* 0x0000000000007b1d */ /* 0x000fe20000010000 */
[----:B------:R-:W-:-:S02]  /*d1e0*/  IADD3 R98, P4, R173, R42, RZ ;  /* 0x0000002aad627210 */ /* 0x000fc40007f9e0ff */
[-C--:B------:R-:W-:Y:S02]  /*d1f0*/  IADD3 R100, P5, R145, R42.reuse, RZ ;  /* 0x0000002a91647210 */ /* 0x080fe40007fbe0ff */
[----:B------:R-:W-:Y:S01]  /*d200*/  LEA.HI.X.SX32 R97, R97, R43, 0x1, P6 ;  /* 0x0000002b61617211 */ /* 0x000fe200030f0eff */
[----:B------:R-:W-:Y:S01]  /*d210*/  IMAD R159, R175, 0x31, RZ ;  /* 0x00000031af9f7824 */ /* 0x000fe200078e02ff */
[----:B------:R-:W-:Y:S01]  /*d220*/  IADD3 R102, P6, R133, R42, RZ ;  /* 0x0000002a85667210 */ /* 0x000fe20007fde0ff */
[C---:B------:R-:W-:Y:S02]  /*d230*/  IMAD R163, R175.reuse, 0x33, RZ ;  /* 0x00000033afa37824 */ /* 0x040fe400078e02ff */
[C---:B------:R-:W-:Y:S02]  /*d240*/  IMAD R217, R175.reuse, 0x6a, RZ ;  /* 0x0000006aafd97824 */ /* 0x040fe400078e02ff */
[C---:B------:R-:W-:Y:S02]  /*d250*/  IMAD R219, R175.reuse, 0x6c, RZ ;  /* 0x0000006cafdb7824 */ /* 0x040fe400078e02ff */
[----:B------:R-:W-:-:S02]  /*d260*/  IMAD R221, R175, 0x6e, RZ ;  /* 0x0000006eafdd7824 */ /* 0x000fc400078e02ff */
[C---:B------:R-:W-:Y:S02]  /*d270*/  IMAD R223, R175.reuse, 0x70, RZ ;  /* 0x00000070afdf7824 */ /* 0x040fe400078e02ff */
[C---:B------:R-:W-:Y:S02]  /*d280*/  IMAD R225, R175.reuse, 0x72, RZ ;  /* 0x00000072afe17824 */ /* 0x040fe400078e02ff */
[C---:B------:R-:W-:Y:S02]  /*d290*/  IMAD R151, R175.reuse, 0x39, RZ ;  /* 0x00000039af977824 */ /* 0x040fe400078e02ff */
[C---:B------:R-:W-:Y:S02]  /*d2a0*/  IMAD R227, R175.reuse, 0x74, RZ ;  /* 0x00000074afe37824 */ /* 0x040fe400078e02ff */
[C---:B------:R-:W-:Y:S02]  /*d2b0*/  IMAD R229, R175.reuse, 0x76, RZ ;  /* 0x00000076afe57824 */ /* 0x040fe400078e02ff */
[----:B------:R-:W-:-:S02]  /*d2c0*/  IMAD R153, R175, 0x78, RZ ;  /* 0x00000078af997824 */ /* 0x000fc400078e02ff */
[C---:B------:R-:W-:Y:S02]  /*d2d0*/  IMAD R139, R175.reuse, 0x3b, RZ ;  /* 0x0000003baf8b7824 */ /* 0x040fe400078e02ff */
[C---:B------:R-:W-:Y:S02]  /*d2e0*/  IMAD R147, R175.reuse, 0x7a, RZ ;  /* 0x0000007aaf937824 */ /* 0x040fe400078e02ff */
[C---:B------:R-:W-:Y:S02]  /*d2f0*/  IMAD R141, R175.reuse, 0x7e, RZ ;  /* 0x0000007eaf8d7824 */ /* 0x040fe400078e02ff */
[C---:B------:R-:W-:Y:S01]  /*d300*/  IMAD R135, R175.reuse, 0x7c, RZ ;  /* 0x0000007caf877824 */ /* 0x040fe200078e02ff */
[C---:B------:R-:W-:Y:S01]  /*d310*/  LEA R129, R175.reuse, -R175, 0x6 ;  /* 0x800000afaf817211 */ /* 0x040fe200078e30ff */
[----:B--2---:R-:W-:Y:S01]  /*d320*/  IMAD R3, R175, 0x3e, RZ ;  /* 0x0000003eaf037824 */ /* 0x004fe200078e02ff */
[-C--:B------:R-:W-:Y:S01]  /*d330*/  LEA.HI.X.SX32 R99, R99, R43.reuse, 0x1, P4 ;  /* 0x0000002b63637211 */ /* 0x080fe200020f0eff */
[----:B------:R-:W-:Y:S01]  /*d340*/  IMAD R167, R175, 0x35, RZ ;  /* 0x00000035afa77824 */ /* 0x000fe200078e02ff */
[----:B------:R-:W-:Y:S01]  /*d350*/  LEA.HI.X.SX32 R101, R101, R43, 0x1, P5 ;  /* 0x0000002b65657211 */ /* 0x000fe200028f0eff */
[----:B------:R-:W-:Y:S01]  /*d360*/  IMAD R171, R175, 0x37, RZ ;  /* 0x00000037afab7824 */ /* 0x000fe200078e02ff */
[-C--:B------:R-:W-:Y:S01]  /*d370*/  IADD3 R104, P4, R3, R42.reuse, RZ ;  /* 0x0000002a03687210 */ /* 0x080fe20007f9e0ff */
[----:B------:R-:W-:Y:S01]  /*d380*/  ULDC UR4, c[0x0][0x27c] ;  /* 0x00009f0000047ab9 */ /* 0x000fe20000000800 */
[----:B------:R-:W-:-:S02]  /*d390*/  LEA R106, P5, R175, R42, 0x6 ;  /* 0x0000002aaf6a7211 */ /* 0x000fc400078a30ff */
[-C--:B------:R-:W-:Y:S02]  /*d3a0*/  LEA.HI.X.SX32 R103, R103, R43.reuse, 0x1, P6 ;  /* 0x0000002b67677211 */ /* 0x080fe400030f0eff */
[-C--:B------:R-:W-:Y:S02]  /*d3b0*/  IADD3 R108, P6, R177, R42.reuse, RZ ;  /* 0x0000002ab16c7210 */ /* 0x080fe40007fde0ff */
[-C--:B------:R-:W-:Y:S02]  /*d3c0*/  LEA.HI.X.SX32 R105, R105, R43.reuse, 0x1, P4 ;  /* 0x0000002b69697211 */ /* 0x080fe400020f0eff */
[----:B------:R-:W-:Y:S02]  /*d3d0*/  LEA.HI.X.SX32 R107, R107, R43, 0x1, P5 ;  /* 0x0000002b6b6b7211 */ /* 0x000fe400028f0eff */
[-C--:B------:R-:W-:Y:S02]  /*d3e0*/  IADD3 R110, P4, R179, R42.reuse, RZ ;  /* 0x0000002ab36e7210 */ /* 0x080fe40007f9e0ff */
[----:B------:R-:W-:-:S02]  /*d3f0*/  IADD3 R112, P5, R181, R42, RZ ;  /* 0x0000002ab5707210 */ /* 0x000fc40007fbe0ff */
        /* <DEDUP_REMOVED lines=21> */
[----:B------:R-:W-:Y:S01]  /*d550*/  LEA.HI.X.SX32 R137, R137, R43, 0x1, P5 ;  /* 0x0000002b89897211 */ /* 0x000fe200028f0eff */
[----:B------:R-:W-:Y:S01]  /*d560*/  IMAD R213, R175, 0x66, RZ ;  /* 0x00000066afd57824 */ /* 0x000fe200078e02ff */
[-C--:B------:R-:W-:Y:S02]  /*d570*/  IADD3 R148, P4, R203, R42.reuse, RZ ;  /* 0x0000002acb947210 */ /* 0x080fe40007f9e0ff */
[----:B------:R-:W-:-:S02]  /*d580*/  IADD3 R154, P5, R205, R42, RZ ;  /* 0x0000002acd9a7210 */ /* 0x000fc40007fbe0ff */
[-C--:B------:R-:W-:Y:S02]  /*d590*/  LEA.HI.X.SX32 R143, R143, R43.reuse, 0x1, P6 ;  /* 0x0000002b8f8f7211 */ /* 0x080fe400030f0eff */
[-C--:B------:R-:W-:Y:S01]  /*d5a0*/  IADD3 R156, P6, R207, R42.reuse, RZ ;  /* 0x0000002acf9c7210 */ /* 0x080fe20007fde0ff */
[----:B------:R-:W-:Y:S01]  /*d5b0*/  IMAD R215, R175, 0x68, RZ ;  /* 0x00000068afd77824 */ /* 0x000fe200078e02ff */
        /* <DEDUP_REMOVED lines=23> */
[-C--:B------:R-:W-:Y:S01]  /*d730*/  IADD3 R132, P6, R153, R42.reuse, RZ ;  /* 0x0000002a99847210 */ /* 0x080fe20007fde0ff */
[----:B------:R-:W-:Y:S01]  /*d740*/  IMAD R41, R175, 0x3d, RZ ;  /* 0x0000003daf297824 */ /* 0x000fe200078e02ff */
[-C--:B------:R-:W-:Y:S01]  /*d750*/  LEA.HI.X.SX32 R145, R145, R43.reuse, 0x1, P4 ;  /* 0x0000002b91917211 */ /* 0x080fe200020f0eff */
[----:B------:R2:W-:Y:S01]  /*d760*/  STG.E.U16 desc[UR28][R42.64], R12 ;  /* 0x0000000c2a007986 */ /* 0x0005e2000c10151c */
[----:B------:R-:W-:Y:S02]  /*d770*/  LEA.HI.X.SX32 R139, R139, R43, 0x1, P5 ;  /* 0x0000002b8b8b7211 */ /* 0x000fe400028f0eff */
[-C--:B------:R-:W-:Y:S02]  /*d780*/  IADD3 R134, P4, R147, R42.reuse, RZ ;  /* 0x0000002a93867210 */ /* 0x080fe40007f9e0ff */
[----:B------:R-:W-:-:S02]  /*d790*/  IADD3 R128, P5, R141, R42, RZ ;  /* 0x0000002a8d807210 */ /* 0x000fc40007fbe0ff */
[-C--:B------:R-:W-:Y:S02]  /*d7a0*/  LEA.HI.X.SX32 R133, R133, R43.reuse, 0x1, P6 ;  /* 0x0000002b85857211 */ /* 0x080fe400030f0eff */
[-C--:B------:R-:W-:Y:S02]  /*d7b0*/  LEA.HI.X.SX32 R129, R129, R43.reuse, 0x1, P5 ;  /* 0x0000002b81817211 */ /* 0x080fe400028f0eff */
[----:B--2---:R-:W-:Y:S02]  /*d7c0*/  IADD3 R42, P6, R135, R42, RZ ;  /* 0x0000002a872a7210 */ /* 0x004fe40007fde0ff */
[----:B------:R-:W-:Y:S02]  /*d7d0*/  PRMT R12, R12, 0x7632, R12 ;  /* 0x000076320c0c7816 */ /* 0x000fe4000000000c */
[-C--:B------:R-:W-:Y:S02]  /*d7e0*/  LEA.HI.X.SX32 R135, R41, R43.reuse, 0x1, P4 ;  /* 0x0000002b29877211 */ /* 0x080fe400020f0eff */
[----:B------:R-:W-:-:S02]  /*d7f0*/  LEA.HI.X.SX32 R43, R3, R43, 0x1, P6 ;  /* 0x0000002b032b7211 */ /* 0x000fc400030f0eff */
[----:B------:R-:W-:Y:S01]  /*d800*/  PRMT R3, R13, 0x7632, R3 ;  /* 0x000076320d037816 */ /* 0x000fe20000000003 */
[----:B------:R2:W-:Y:S01]  /*d810*/  STG.E.U16 desc[UR28][R44.64], R12 ;  /* 0x0000000c2c007986 */ /* 0x0005e2000c10151c */
[----:B------:R-:W-:-:S03]  /*d820*/  PRMT R41, R14, 0x7632, R41 ;  /* 0x000076320e297816 */ /* 0x000fc60000000029 */
[----:B------:R3:W-:Y:S04]  /*d830*/  STG.E.U16 desc[UR28][R46.64], R13 ;  /* 0x0000000d2e007986 */ /* 0x0007e8000c10151c */
[----:B------:R4:W-:Y:S01]  /*d840*/  STG.E.U16 desc[UR28][R48.64], R3 ;  /* 0x0000000330007986 */ /* 0x0009e2000c10151c */
[----:B--2---:R-:W-:-:S03]  /*d850*/  PRMT R45, R15, 0x7632, R45 ;  /* 0x000076320f2d7816 */ /* 0x004fc6000000002d */
[----:B------:R2:W-:Y:S01]  /*d860*/  STG.E.U16 desc[UR28][R50.64], R14 ;  /* 0x0000000e32007986 */ /* 0x0005e2000c10151c */
[----:B------:R-:W-:Y:S02]  /*d870*/  PRMT R12, R17, 0x7632, R12 ;  /* 0x00007632110c7816 */ /* 0x000fe4000000000c */
[----:B---3--:R-:W-:Y:S01]  /*d880*/  PRMT R47, R16, 0x7632, R47 ;  /* 0x00007632102f7816 */ /* 0x008fe2000000002f */
[----:B------:R-:W-:Y:S04]  /*d890*/  STG.E.U16 desc[UR28][R52.64], R41 ;  /* 0x0000002934007986 */ /* 0x000fe8000c10151c */
[----:B------:R3:W-:Y:S01]  /*d8a0*/  STG.E.U16 desc[UR28][R54.64], R15 ;  /* 0x0000000f36007986 */ /* 0x0007e2000c10151c */
[----:B----4-:R-:W-:-:S03]  /*d8b0*/  PRMT R3, R18, 0x7632, R3 ;  /* 0x0000763212037816 */ /* 0x010fc60000000003 */
[----:B------:R-:W-:Y:S04]  /*d8c0*/  STG.E.U16 desc[UR28][R56.64], R45 ;  /* 0x0000002d38007986 */ /* 0x000fe8000c10151c */
[----:B------:R-:W-:Y:S04]  /*d8d0*/  STG.E.U16 desc[UR28][R58.64], R16 ;  /* 0x000000103a007986 */ /* 0x000fe8000c10151c */
[----:B------:R-:W-:Y:S01]  /*d8e0*/  STG.E.U16 desc[UR28][R60.64], R47 ;  /* 0x0000002f3c007986 */ /* 0x000fe2000c10151c */
[----:B------:R-:W-:-:S03]  /*d8f0*/  PRMT R13, R19, 0x7632, R13 ;  /* 0x00007632130d7816 */ /* 0x000fc6000000000d */
[----:B------:R-:W-:Y:S04]  /*d900*/  STG.E.U16 desc[UR28][R62.64], R17 ;  /* 0x000000113e007986 */ /* 0x000fe8000c10151c */
[----:B------:R4:W-:Y:S01]  /*d910*/  STG.E.U16 desc[UR28][R64.64], R12 ;  /* 0x0000000c40007986 */ /* 0x0009e2000c10151c */
[----:B--2---:R-:W-:-:S03]  /*d920*/  PRMT R14, R20, 0x7632, R14 ;  /* 0x00007632140e7816 */ /* 0x004fc6000000000e */
[----:B------:R-:W-:Y:S04]  /*d930*/  STG.E.U16 desc[UR28][R66.64], R18 ;  /* 0x0000001242007986 */ /* 0x000fe8000c10151c */
[----:B------:R-:W-:Y:S01]  /*d940*/  STG.E.U16 desc[UR28][R68.64], R3 ;  /* 0x0000000344007986 */ /* 0x000fe2000c10151c */
[----:B---3--:R-:W-:-:S03]  /*d950*/  PRMT R15, R21, 0x7632, R15 ;  /* 0x00007632150f7816 */ /* 0x008fc6000000000f */
[----:B------:R2:W-:Y:S04]  /*d960*/  STG.E.U16 desc[UR28][R70.64], R19 ;  /* 0x0000001346007986 */ /* 0x0005e8000c10151c */
[----:B------:R-:W3:Y:S01]  /*d970*/  LDS.128 R16, [R40] ;  /* 0x0000000028107984 */ /* 0x000ee20000000c00 */
[----:B----4-:R-:W-:-:S03]  /*d980*/  PRMT R12, R22, 0x7632, R12 ;  /* 0x00007632160c7816 */ /* 0x010fc6000000000c */
[----:B------:R-:W-:Y:S01]  /*d990*/  STG.E.U16 desc[UR28][R72.64], R13 ;  /* 0x0000000d48007986 */ /* 0x000fe2000c10151c */
[----:B------:R-:W-:-:S03]  /*d9a0*/  PRMT R44, R23, 0x7632, R44 ;  /* 0x00007632172c7816 */ /* 0x000fc6000000002c */
[----:B------:R-:W-:Y:S01]  /*d9b0*/  STG.E.U16 desc[UR28][R74.64], R20 ;  /* 0x000000144a007986 */ /* 0x000fe2000c10151c */
[----:B------:R-:W-:-:S03]  /*d9c0*/  PRMT R46, R24, 0x7632, R46 ;  /* 0x00007632182e7816 */ /* 0x000fc6000000002e */
[----:B------:R4:W-:Y:S04]  /*d9d0*/  STG.E.U16 desc[UR28][R76.64], R14 ;  /* 0x0000000e4c007986 */ /* 0x0009e8000c10151c */
[----:B------:R1:W-:Y:S01]  /*d9e0*/  STG.E.U16 desc[UR28][R78.64], R21 ;  /* 0x000000154e007986 */ /* 0x0003e2000c10151c */
[----:B------:R-:W-:-:S03]  /*d9f0*/  PRMT R48, R25, 0x7632, R48 ;  /* 0x0000763219307816 */ /* 0x000fc60000000030 */
[----:B------:R1:W-:Y:S04]  /*da00*/  STG.E.U16 desc[UR28][R80.64], R15 ;  /* 0x0000000f50007986 */ /* 0x0003e8000c10151c */
[----:B------:R3:W-:Y:S01]  /*da10*/  STG.E.U16 desc[UR28][R82.64], R22 ;  /* 0x0000001652007986 */ /* 0x0007e2000c10151c */
[----:B------:R-:W-:-:S03]  /*da20*/  PRMT R50, R26, 0x7632, R50 ;  /* 0x000076321a327816 */ /* 0x000fc60000000032 */
[----:B------:R3:W-:Y:S04]  /*da30*/  STG.E.U16 desc[UR28][R84.64], R12 ;  /* 0x0000000c54007986 */ /* 0x0007e8000c10151c */
[----:B------:R-:W-:Y:S01]  /*da40*/  STG.E.U16 desc[UR28][R86.64], R23 ;  /* 0x0000001756007986 */ /* 0x000fe2000c10151c */
[----:B------:R-:W-:-:S03]  /*da50*/  PRMT R52, R27, 0x7632, R52 ;  /* 0x000076321b347816 */ /* 0x000fc60000000034 */
[----:B------:R-:W-:Y:S04]  /*da60*/  STG.E.U16 desc[UR28][R88.64], R44 ;  /* 0x0000002c58007986 */ /* 0x000fe8000c10151c */
        /* <DEDUP_REMOVED lines=13> */
[----:B0-----:R-:W-:-:S03]  /*db40*/  PRMT R62, R32, 0x7632, R62 ;  /* 0x00007632203e7816 */ /* 0x001fc6000000003e */
[----:B------:R-:W-:Y:S04]  /*db50*/  STG.E.U16 desc[UR28][R108.64], R54 ;  /* 0x000000366c007986 */ /* 0x000fe8000c10151c */
[----:B------:R-:W-:Y:S01]  /*db60*/  STG.E.U16 desc[UR28][R110.64], R29 ;  /* 0x0000001d6e007986 */ /* 0x000fe2000c10151c */
[----:B------:R-:W-:-:S03]  /*db70*/  PRMT R65, R33, 0x7632, R65 ;  /* 0x0000763221417816 */ /* 0x000fc60000000041 */
[----:B------:R-:W-:Y:S04]  /*db80*/  STG.E.U16 desc[UR28][R112.64], R56 ;  /* 0x0000003870007986 */ /* 0x000fe8000c10151c */
[----:B------:R-:W-:Y:S01]  /*db90*/  STG.E.U16 desc[UR28][R114.64], R30 ;  /* 0x0000001e72007986 */ /* 0x000fe2000c10151c */
[----:B--2---:R-:W-:-:S03]  /*dba0*/  PRMT R71, R34, 0x7632, R71 ;  /* 0x0000763222477816 */ /* 0x004fc60000000047 */
[----:B------:R-:W-:Y:S04]  /*dbb0*/  STG.E.U16 desc[UR28][R116.64], R58 ;  /* 0x0000003a74007986 */ /* 0x000fe8000c10151c */
[----:B------:R-:W-:Y:S01]  /*dbc0*/  STG.E.U16 desc[UR28][R118.64], R31 ;  /* 0x0000001f76007986 */ /* 0x000fe2000c10151c */
[----:B----4-:R-:W-:-:S03]  /*dbd0*/  PRMT R77, R35, 0x7632, R77 ;  /* 0x00007632234d7816 */ /* 0x010fc6000000004d */
[----:B------:R-:W-:Y:S04]  /*dbe0*/  STG.E.U16 desc[UR28][R120.64], R60 ;  /* 0x0000003c78007986 */ /* 0x000fe8000c10151c */
[----:B------:R-:W-:Y:S01]  /*dbf0*/  STG.E.U16 desc[UR28][R122.64], R32 ;  /* 0x000000207a007986 */ /* 0x000fe2000c10151c */
[----:B-1----:R-:W-:-:S03]  /*dc00*/  PRMT R79, R36, 0x7632, R79 ;  /* 0x00007632244f7816 */ /* 0x002fc6000000004f */
[----:B------:R-:W-:Y:S04]  /*dc10*/  STG.E.U16 desc[UR28][R124.64], R62 ;  /* 0x0000003e7c007986 */ /* 0x000fe8000c10151c */
[----:B------:R-:W-:Y:S01]  /*dc20*/  STG.E.U16 desc[UR28][R126.64], R33 ;  /* 0x000000217e007986 */ /* 0x000fe2000c10151c */
[----:B------:R-:W-:-:S03]  /*dc30*/  PRMT R81, R37, 0x7632, R81 ;  /* 0x0000763225517816 */ /* 0x000fc60000000051 */
[----:B------:R-:W-:Y:S04]  /*dc40*/  STG.E.U16 desc[UR28][R130.64], R65 ;  /* 0x0000004182007986 */ /* 0x000fe8000c10151c */
[----:B------:R-:W-:Y:S01]  /*dc50*/  STG.E.U16 desc[UR28][R136.64], R34 ;  /* 0x0000002288007986 */ /* 0x000fe2000c10151c */
[----:B---3--:R-:W-:-:S03]  /*dc60*/  PRMT R83, R38, 0x7632, R83 ;  /* 0x0000763226537816 */ /* 0x008fc60000000053 */
        /* <DEDUP_REMOVED lines=16> */
[----:B------:R-:W-:Y:S04]  /*dd70*/  STG.E.U16 desc[UR28][R172.64], R16 ;  /* 0x00000010ac007986 */ /* 0x000fe8000c10151c */
[----:B------:R-:W-:Y:S04]  /*dd80*/  STG.E.U16 desc[UR28][R150.64], R75 ;  /* 0x0000004b96007986 */ /* 0x000fe8000c10151c */
[----:B------:R-:W-:Y:S04]  /*dd90*/  STG.E.U16 desc[UR28][R144.64], R17 ;  /* 0x0000001190007986 */ /* 0x000fe8000c10151c */
[----:B------:R-:W-:Y:S04]  /*dda0*/  STG.E.U16 desc[UR28][R138.64], R69 ;  /* 0x000000458a007986 */ /* 0x000fe8000c10151c */
[----:B------:R-:W-:Y:S04]  /*ddb0*/  STG.E.U16 desc[UR28][R132.64], R18 ;  /* 0x0000001284007986 */ /* 0x000fe8000c10151c */
[----:B------:R-:W-:Y:S04]  /*ddc0*/  STG.E.U16 desc[UR28][R134.64], R67 ;  /* 0x0000004386007986 */ /* 0x000fe8000c10151c */
[----:B------:R-:W-:Y:S04]  /*ddd0*/  STG.E.U16 desc[UR28][R42.64], R19 ;  /* 0x000000132a007986 */ /* 0x000fe8000c10151c */
[----:B------:R-:W-:Y:S01]  /*dde0*/  STG.E.U16 desc[UR28][R128.64], R64 ;  /* 0x0000004080007986 */ /* 0x000fe2000c10151c */
[----:B------:R-:W-:-:S02]  /*ddf0*/  FSEL R12, R4, -INF , P3 ;  /* 0xff800000040c7808 */ /* 0x000fc40001800000 */
[----:B------:R-:W-:Y:S02]  /*de00*/  FSEL R4, R5, -INF , P2 ;  /* 0xff80000005047808 */ /* 0x000fe40001000000 */
[----:B------:R-:W-:Y:S02]  /*de10*/  FSEL R3, R6, -INF , P1 ;  /* 0xff80000006037808 */ /* 0x000fe40000800000 */
[----:B------:R-:W-:Y:S02]  /*de20*/  FSEL R11, R11, -INF , P0 ;  /* 0xff8000000b0b7808 */ /* 0x000fe40000000000 */
[----:B------:R-:W-:Y:S01]  /*de30*/  SHF.L.U32 R2, R2, 0x1, RZ ;  /* 0x0000000102027819 */ /* 0x000fe200000006ff */
[----:B------:R-:W-:Y:S01]  /*de40*/  FFMA R12, R12, 0.69314718246459960938, R7 ;  /* 0x3f3172180c0c7823 */ /* 0x000fe20000000007 */
[----:B------:R-:W-:Y:S01]  /*de50*/  BAR.SYNC.DEFER_BLOCKING 0x0 ;  /* 0x0000000000007b1d */ /* 0x000fe20000010000 */
[----:B------:R-:W-:Y:S01]  /*de60*/  FFMA R13, R4, 0.69314718246459960938, R9 ;  /* 0x3f317218040d7823 */ /* 0x000fe20000000009 */
[----:B------:R-:W-:Y:S01]  /*de70*/  FFMA R10, R3, 0.69314718246459960938, R10 ;  /* 0x3f317218030a7823 */ /* 0x000fe2000000000a */
[----:B------:R-:W-:Y:S01]  /*de80*/  LOP3.LUT R5, R2, 0xf8, RZ, 0xc0, !PT ;  /* 0x000000f802057812 */ /* 0x000fe200078ec0ff */
[----:B------:R-:W-:-:S04]  /*de90*/  FFMA R11, R11, 0.69314718246459960938, R8 ;  /* 0x3f3172180b0b7823 */ /* 0x000fc80000000008 */
[----:B------:R-:W0:Y:S01]  /*dea0*/  LDC.64 R8, c[0x0][0x230] ;  /* 0x00008c00ff087b82 */ /* 0x000e220000000a00 */
[----:B------:R-:W-:Y:S04]  /*deb0*/  STS.64 [R5+UR24], R12 ;  /* 0x0000000c05007988 */ /* 0x000fe80008000a18 */
[----:B------:R-:W-:Y:S03]  /*dec0*/  STS.64 [R5+UR24+0x100], R10 ;  /* 0x0001000a05007988 */ /* 0x000fe60008000a18 */
[----:B------:R-:W-:Y:S01]  /*ded0*/  BAR.SYNC.DEFER_BLOCKING 0x0 ;  /* 0x0000000000007b1d */ /* 0x000fe20000010000 */
[----:B------:R-:W-:-:S05]  /*dee0*/  UIMAD UR4, UR7, UR4, URZ ;  /* 0x00000004070472a4 */ /* 0x000fca000f8e023f */
[----:B------:R-:W1:Y:S01]  /*def0*/  LDS R7, [R0] ;  /* 0x0000000000077984 */ /* 0x000e620000000800 */
[----:B------:R-:W-:Y:S01]  /*df00*/  USHF.L.U32 UR7, UR4, 0x2, URZ ;  /* 0x0000000204077899 */ /* 0x000fe2000800063f */
[C---:B------:R-:W-:Y:S01]  /*df10*/  SHF.L.U32 R3, R216.reuse, 0x2, RZ ;  /* 0x00000002d8037819 */ /* 0x040fe200000006ff */
[----:B------:R-:W-:Y:S01]  /*df20*/  UIMAD.WIDE UR4, UR4, 0x4, URZ ;  /* 0x00000004040478a5 */ /* 0x000fe2000f8e023f */
[----:B------:R-:W-:-:S03]  /*df30*/  IMAD.HI R4, R216, 0x4, RZ ;  /* 0x00000004d8047827 */ /* 0x000fc600078e02ff */
[----:B0-----:R-:W-:-:S04]  /*df40*/  IADD3 R2, P0, P1, R3, UR7, R8 ;  /* 0x0000000703027c10 */ /* 0x001fc8000f91e008 */
[----:B------:R-:W-:-:S05]  /*df50*/  IADD3.X R3, R4, UR5, R9, P0, P1 ;  /* 0x0000000504037c10 */ /* 0x000fca00087e2409 */
[----:B-1----:R-:W-:Y:S01]  /*df60*/  STG.E desc[UR28][R2.64], R7 ;  /* 0x0000000702007986 */ /* 0x002fe2000c10191c */
[----:B------:R-:W-:Y:S05]  /*df70*/  EXIT ;  /* 0x000000000000794d */ /* 0x000fea0003800000 */
.L_x_2:
[----:B------:R-:W-:-:S00]  /*df80*/  BRA `(.L_x_2) ;  /* 0xfffffffc00fc7947 */ /* 0x000fc0000383ffff */
[----:B------:R-:W-:-:S00]  /*df90*/  NOP ;  /* 0x0000000000007918 */ /* 0x000fc00000000000 */
        /* <DEDUP_REMOVED lines=14> */
.L_x_3:


//--------------------- .nv.global.init           --------------------------
	.section	.nv.global.init,"aw",@progbits
.nv.global.init:
	.type		_$_str,@object
	.size		_$_str,(.L_0 - _$_str)
_$_str:
        /*0000*/ 	.byte	0x5f, 0x5f, 0x43, 0x55, 0x44, 0x41, 0x5f, 0x46, 0x54, 0x5a, 0x00
.L_0:


//--------------------- .nv.shared.attn_fwd       --------------------------
	.section	.nv.shared.attn_fwd,"aw",@nobits
	.sectionflags	@""
	.align	16
	.zero		1024


//--------------------- .nv.shared.reserved.0     --------------------------
	.section	.nv.shared.reserved.0,"aw",@nobits
	.weak		__nv_reservedSMEM_offset_0_alias
	.size		__nv_reservedSMEM_offset_0_alias, 0, 0
	.other		__nv_reservedSMEM_offset_0_alias,@"STO_CUDA_RESERVED_SHARED STV_DEFAULT"
__nv_reservedSMEM_offset_0_alias:
	.zero		0


//--------------------- .nv.constant0.attn_fwd    --------------------------
	.section	.nv.constant0.attn_fwd,"a",@progbits
	.sectionflags	@""
	.align	4
.nv.constant0.attn_fwd:
	.zero		664


//--------------------- SYMBOLS --------------------------

	.type		.nv.reservedSmem.offset0,@object
	.size		.nv.reservedSmem.offset0,0x4
